	.target	sm_90a

	.elftype	@"ET_EXEC"


//--------------------- .note.nv.tkinfo           --------------------------
	.section	.note.nv.tkinfo,"",@"SHT_NOTE"
	.sectionflags	@"SHF_NOTE_NV_TKINFO"
	.tkinfo
        /*0018*/ 	.word	0x00000002
        /*0030*/ 	.string	""
        /*0030*/ 	.string	"ptxas"
        /*0030*/ 	.string	"Cuda compilation tools, release 13.0, V13.0.88"
        /*0030*/ 	.string	"Build cuda_13.0.r13.0/compiler.36424714_0"
        /*0030*/ 	.string	"-v  -suppress-debug-info  -lineinfo  -arch sm_90a "



//--------------------- .note.nv.cuinfo           --------------------------
	.section	.note.nv.cuinfo,"",@"SHT_NOTE"
	.sectionflags	@"SHF_NOTE_NV_CUINFO"
        /*0018*/ 	.short	0x0002
        /*001a*/ 	.short	0x005a
        /*001c*/ 	.short	0x0082
	.zero		2


//--------------------- .nv.info                  --------------------------
	.section	.nv.info,"",@"SHT_CUDA_INFO"
	.align	4


	//----- nvinfo : EIATTR_REGCOUNT
	.align		4
        /*0000*/ 	.byte	0x04, 0x2f
        /*0002*/ 	.short	(.L_1 - .L_0)
	.align		4
.L_0:
        /*0004*/ 	.word	index@(matmul_kernel)
        /*0008*/ 	.word	0x000000ff


	//----- nvinfo : EIATTR_FRAME_SIZE
	.align		4
.L_1:
        /*000c*/ 	.byte	0x04, 0x11
        /*000e*/ 	.short	(.L_3 - .L_2)
	.align		4
.L_2:
        /*0010*/ 	.word	index@(matmul_kernel)
        /*0014*/ 	.word	0x00000000


	//----- nvinfo : EIATTR_MIN_STACK_SIZE
	.align		4
.L_3:
        /*0018*/ 	.byte	0x04, 0x12
        /*001a*/ 	.short	(.L_5 - .L_4)
	.align		4
.L_4:
        /*001c*/ 	.word	index@(matmul_kernel)
        /*0020*/ 	.word	0x00000000
.L_5:


//--------------------- .nv.compat                --------------------------
	.section	.nv.compat,"",@"SHT_CUDA_COMPAT_INFO"
	.align	4
        /*0000*/ 	.byte	0x02, 0x09, 0x01, 0x00, 0x02, 0x02, 0x04, 0x00, 0x02, 0x05, 0x05, 0x00, 0x03, 0x07, 0x01, 0x01
        /*0010*/ 	.byte	0x02, 0x03, 0x00, 0x00, 0x02, 0x06, 0x01, 0x00, 0x04, 0x0b, 0x08, 0x00, 0x00, 0x00, 0x00, 0x00
        /*0020*/ 	.byte	0x00, 0x00, 0x00, 0x00


//--------------------- .nv.info.matmul_kernel    --------------------------
	.section	.nv.info.matmul_kernel,"",@"SHT_CUDA_INFO"
	.sectionflags	@""
	.align	4


	//----- nvinfo : EIATTR_CUDA_API_VERSION
	.align		4
        /*0000*/ 	.byte	0x04, 0x37
        /*0002*/ 	.short	(.L_7 - .L_6)
.L_6:
        /*0004*/ 	.word	0x00000082


	//----- nvinfo : EIATTR_KPARAM_INFO
	.align		4
.L_7:
        /*0008*/ 	.byte	0x04, 0x17
        /*000a*/ 	.short	(.L_9 - .L_8)
.L_8:
        /*000c*/ 	.word	0x00000000
        /*0010*/ 	.short	0x000d
        /*0012*/ 	.short	0x0048
        /*0014*/ 	.byte	0x00, 0xf4, 0x21, 0x00


	//----- nvinfo : EIATTR_KPARAM_INFO
	.align		4
.L_9:
        /*0018*/ 	.byte	0x04, 0x17
        /*001a*/ 	.short	(.L_11 - .L_10)
.L_10:
        /*001c*/ 	.word	0x00000000
        /*0020*/ 	.short	0x000c
        /*0022*/ 	.short	0x0040
        /*0024*/ 	.byte	0x00, 0xf4, 0x21, 0x00


	//----- nvinfo : EIATTR_KPARAM_INFO
	.align		4
.L_11:
        /*0028*/ 	.byte	0x04, 0x17
        /*002a*/ 	.short	(.L_13 - .L_12)
.L_12:
        /*002c*/ 	.word	0x00000000
        /*0030*/ 	.short	0x000b
        /*0032*/ 	.short	0x0038
        /*0034*/ 	.byte	0x00, 0xf0, 0x11, 0x00


	//----- nvinfo : EIATTR_KPARAM_INFO
	.align		4
.L_13:
        /*0038*/ 	.byte	0x04, 0x17
        /*003a*/ 	.short	(.L_15 - .L_14)
.L_14:
        /*003c*/ 	.word	0x00000000
        /*0040*/ 	.short	0x000a
        /*0042*/ 	.short	0x0034
        /*0044*/ 	.byte	0x00, 0xf0, 0x11, 0x00


	//----- nvinfo : EIATTR_KPARAM_INFO
	.align		4
.L_15:
        /*0048*/ 	.byte	0x04, 0x17
        /*004a*/ 	.short	(.L_17 - .L_16)
.L_16:
        /*004c*/ 	.word	0x00000000
        /*0050*/ 	.short	0x0009
        /*0052*/ 	.short	0x0030
        /*0054*/ 	.byte	0x00, 0xf0, 0x11, 0x00


	//----- nvinfo : EIATTR_KPARAM_INFO
	.align		4
.L_17:
        /*0058*/ 	.byte	0x04, 0x17
        /*005a*/ 	.short	(.L_19 - .L_18)
.L_18:
        /*005c*/ 	.word	0x00000000
        /*0060*/ 	.short	0x0008
        /*0062*/ 	.short	0x002c
        /*0064*/ 	.byte	0x00, 0xf0, 0x11, 0x00


	//----- nvinfo : EIATTR_KPARAM_INFO
	.align		4
.L_19:
        /*0068*/ 	.byte	0x04, 0x17
        /*006a*/ 	.short	(.L_21 - .L_20)
.L_20:
        /*006c*/ 	.word	0x00000000
        /*0070*/ 	.short	0x0007
        /*0072*/ 	.short	0x0028
        /*0074*/ 	.byte	0x00, 0xf0, 0x11, 0x00


	//----- nvinfo : EIATTR_KPARAM_INFO
	.align		4
.L_21:
        /*0078*/ 	.byte	0x04, 0x17
        /*007a*/ 	.short	(.L_23 - .L_22)
.L_22:
        /*007c*/ 	.word	0x00000000
        /*0080*/ 	.short	0x0006
        /*0082*/ 	.short	0x0024
        /*0084*/ 	.byte	0x00, 0xf0, 0x11, 0x00


	//----- nvinfo : EIATTR_KPARAM_INFO
	.align		4
.L_23:
        /*0088*/ 	.byte	0x04, 0x17
        /*008a*/ 	.short	(.L_25 - .L_24)
.L_24:
        /*008c*/ 	.word	0x00000000
        /*0090*/ 	.short	0x0005
        /*0092*/ 	.short	0x0020
        /*0094*/ 	.byte	0x00, 0xf0, 0x11, 0x00


	//----- nvinfo : EIATTR_KPARAM_INFO
	.align		4
.L_25:
        /*0098*/ 	.byte	0x04, 0x17
        /*009a*/ 	.short	(.L_27 - .L_26)
.L_26:
        /*009c*/ 	.word	0x00000000
        /*00a0*/ 	.short	0x0004
        /*00a2*/ 	.short	0x001c
        /*00a4*/ 	.byte	0x00, 0xf0, 0x11, 0x00


	//----- nvinfo : EIATTR_KPARAM_INFO
	.align		4
.L_27:
        /*00a8*/ 	.byte	0x04, 0x17
        /*00aa*/ 	.short	(.L_29 - .L_28)
.L_28:
        /*00ac*/ 	.word	0x00000000
        /*00b0*/ 	.short	0x0003
        /*00b2*/ 	.short	0x0018
        /*00b4*/ 	.byte	0x00, 0xf0, 0x11, 0x00


	//----- nvinfo : EIATTR_KPARAM_INFO
	.align		4
.L_29:
        /*00b8*/ 	.byte	0x04, 0x17
        /*00ba*/ 	.short	(.L_31 - .L_30)
.L_30:
        /*00bc*/ 	.word	0x00000000
        /*00c0*/ 	.short	0x0002
        /*00c2*/ 	.short	0x0010
        /*00c4*/ 	.byte	0x00, 0xf4, 0x21, 0x00


	//----- nvinfo : EIATTR_KPARAM_INFO
	.align		4
.L_31:
        /*00c8*/ 	.byte	0x04, 0x17
        /*00ca*/ 	.short	(.L_33 - .L_32)
.L_32:
        /*00cc*/ 	.word	0x00000000
        /*00d0*/ 	.short	0x0001
        /*00d2*/ 	.short	0x0008
        /*00d4*/ 	.byte	0x00, 0xf4, 0x21, 0x00


	//----- nvinfo : EIATTR_KPARAM_INFO
	.align		4
.L_33:
        /*00d8*/ 	.byte	0x04, 0x17
        /*00da*/ 	.short	(.L_35 - .L_34)
.L_34:
        /*00dc*/ 	.word	0x00000000
        /*00e0*/ 	.short	0x0000
        /*00e2*/ 	.short	0x0000
        /*00e4*/ 	.byte	0x00, 0xf4, 0x21, 0x00


	//----- nvinfo : EIATTR_EXPLICIT_CLUSTER
	.align		4
.L_35:
        /*00e8*/ 	.byte	0x01, 0x3e
	.zero		2


	//----- nvinfo : EIATTR_CTA_PER_CLUSTER
	.align		4
        /*00ec*/ 	.byte	0x04, 0x3d
        /*00ee*/ 	.short	(.L_37 - .L_36)
.L_36:
        /*00f0*/ 	.word	0x00000004
        /*00f4*/ 	.word	0x00000001
        /*00f8*/ 	.word	0x00000001


	//----- nvinfo : EIATTR_SPARSE_MMA_MASK
	.align		4
.L_37:
        /*00fc*/ 	.byte	0x03, 0x50
        /*00fe*/ 	.short	0x0000


	//----- nvinfo : EIATTR_MAXREG_COUNT
	.align		4
        /*0100*/ 	.byte	0x03, 0x1b
        /*0102*/ 	.short	0x00ff


	//----- nvinfo : EIATTR_NUM_BARRIERS
	.align		4
        /*0104*/ 	.byte	0x02, 0x4c
        /*0106*/ 	.byte	0x01
	.zero		1


	//----- nvinfo : EIATTR_MERCURY_ISA_VERSION
	.align		4
        /*0108*/ 	.byte	0x03, 0x5f
        /*010a*/ 	.short	0x0101


	//----- nvinfo : EIATTR_EXIT_INSTR_OFFSETS
	.align		4
        /*010c*/ 	.byte	0x04, 0x1c
        /*010e*/ 	.short	(.L_39 - .L_38)


	//   ....[0]....
.L_38:
        /*0110*/ 	.word	0x000090d0


	//   ....[1]....
        /*0114*/ 	.word	0x000090f0


	//----- nvinfo : EIATTR_REQNTID
	.align		4
.L_39:
        /*0118*/ 	.byte	0x04, 0x10
        /*011a*/ 	.short	(.L_41 - .L_40)
.L_40:
        /*011c*/ 	.word	0x00000080
        /*0120*/ 	.word	0x00000001
        /*0124*/ 	.word	0x00000001


	//----- nvinfo : EIATTR_CBANK_PARAM_SIZE
	.align		4
.L_41:
        /*0128*/ 	.byte	0x03, 0x19
        /*012a*/ 	.short	0x0050


	//----- nvinfo : EIATTR_PARAM_CBANK
	.align		4
        /*012c*/ 	.byte	0x04, 0x0a
        /*012e*/ 	.short	(.L_43 - .L_42)
	.align		4
.L_42:
        /*0130*/ 	.word	index@(.nv.constant0.matmul_kernel)
        /*0134*/ 	.short	0x0210
        /*0136*/ 	.short	0x0050


	//----- nvinfo : EIATTR_SW_WAR
	.align		4
.L_43:
        /*0138*/ 	.byte	0x04, 0x36
        /*013a*/ 	.short	(.L_45 - .L_44)
.L_44:
        /*013c*/ 	.word	0x00000008
.L_45:


//--------------------- .nv.callgraph             --------------------------
	.section	.nv.callgraph,"",@"SHT_CUDA_CALLGRAPH"
	.align	4
	.sectionentsize	8
	.align		4
        /*0000*/ 	.word	0x00000000
	.align		4
        /*0004*/ 	.word	0xffffffff
	.align		4
        /*0008*/ 	.word	0x00000000
	.align		4
        /*000c*/ 	.word	0xfffffffe
	.align		4
        /*0010*/ 	.word	0x00000000
	.align		4
        /*0014*/ 	.word	0xfffffffd
	.align		4
        /*0018*/ 	.word	0x00000000
	.align		4
        /*001c*/ 	.word	0xfffffffc


//--------------------- .text.matmul_kernel       --------------------------
	.section	.text.matmul_kernel,"ax",@progbits
	.align	128
        .global         matmul_kernel
        .type           matmul_kernel,@function
        .size           matmul_kernel,(.L_x_3 - matmul_kernel)
        .other          matmul_kernel,@"STO_CUDA_ENTRY STV_DEFAULT"
matmul_kernel:
.text.matmul_kernel:
[----:B------:R-:W-:Y:S08]  /*0000*/  LDC R1, c[0x0][0x28] ;  /* 0x00000a00ff017b82 */ /* 0x000ff00000000800 */
[----:B------:R-:W1:Y:S01]  /*0010*/  LDC.64 R138, c[0x0][0x228] ;  /* 0x00008a00ff8a7b82 */ /* 0x000e620000000a00 */
[----:B------:R-:W-:Y:S01]  /*0020*/  ULDC.64 UR12, c[0x0][0x230] ;  /* 0x00008c00000c7ab9 */ /* 0x000fe20000000a00 */
[----:B------:R-:W-:Y:S01]  /*0030*/  ULDC.64 UR22, c[0x0][0x238] ;  /* 0x00008e0000167ab9 */ /* 0x000fe20000000a00 */
[----:B------:R-:W-:Y:S01]  /*0040*/  UIADD3 UR6, UR12, 0x3f, URZ ;  /* 0x0000003f0c067890 */ /* 0x000fe2000fffe03f */
[----:B------:R-:W-:Y:S01]  /*0050*/  IMAD.U32 R87, RZ, RZ, UR22 ;  /* 0x00000016ff577e24 */ /* 0x000fe2000f8e00ff */
[----:B------:R-:W-:Y:S01]  /*0060*/  ULDC.64 UR10, c[0x0][0x210] ;  /* 0x00008400000a7ab9 */ /* 0x000fe20000000a00 */
[----:B------:R-:W-:Y:S01]  /*0070*/  IMAD.U32 R24, RZ, RZ, UR22 ;  /* 0x00000016ff187e24 */ /* 0x000fe2000f8e00ff */
[----:B------:R-:W-:Y:S01]  /*0080*/  UISETP.GT.AND UP0, UPT, UR6, 0x3f, UPT ;  /* 0x0000003f0600788c */ /* 0x000fe2000bf04270 */
[----:B------:R-:W2:Y:S01]  /*0090*/  S2UR UR4, SR_CTAID.X ;  /* 0x00000000000479c3 */ /* 0x000ea20000002500 */
[----:B------:R-:W-:Y:S01]  /*00a0*/  IMAD.U32 R36, RZ, RZ, UR22 ;  /* 0x00000016ff247e24 */ /* 0x000fe2000f8e00ff */
[----:B------:R-:W-:Y:S01]  /*00b0*/  ULDC.64 UR24, c[0x0][0x218] ;  /* 0x0000860000187ab9 */ /* 0x000fe20000000a00 */
[----:B------:R-:W-:Y:S01]  /*00c0*/  USEL UR9, URZ, 0x4, !UP0 ;  /* 0x000000043f097887 */ /* 0x000fe2000c000000 */
[----:B------:R-:W-:Y:S01]  /*00d0*/  IMAD.U32 R40, RZ, RZ, UR22 ;  /* 0x00000016ff287e24 */ /* 0x000fe2000f8e00ff */
[----:B------:R-:W-:Y:S01]  /*00e0*/  UMOV UR7, 0x400 ;  /* 0x0000040000077882 */ /* 0x000fe20000000000 */
[----:B------:R-:W-:Y:S01]  /*00f0*/  IMAD.U32 R42, RZ, RZ, UR22 ;  /* 0x00000016ff2a7e24 */ /* 0x000fe2000f8e00ff */
[----:B------:R-:W-:Y:S01]  /*0100*/  ULDC.64 UR18, c[0x0][0x208] ;  /* 0x0000820000127ab9 */ /* 0x000fe20000000a00 */
[----:B------:R-:W3:Y:S01]  /*0110*/  S2UR UR8, SR_CgaCtaId ;  /* 0x00000000000879c3 */ /* 0x000ee20000008800 */
[----:B------:R-:W-:Y:S01]  /*0120*/  IMAD.U32 R44, RZ, RZ, UR22 ;  /* 0x00000016ff2c7e24 */ /* 0x000fe2000f8e00ff */
[----:B------:R-:W-:-:S02]  /*0130*/  UISETP.GT.AND UP0, UPT, UR6, 0x7f, UPT ;  /* 0x0000007f0600788c */ /* 0x000fc4000bf04270 */
[----:B------:R-:W-:Y:S02]  /*0140*/  USHF.L.U32 UR20, UR22, 0x6, URZ ;  /* 0x0000000616147899 */ /* 0x000fe4000800063f */
[----:B------:R-:W-:Y:S01]  /*0150*/  USHF.L.U32 UR14, UR23, 0x6, URZ ;  /* 0x00000006170e7899 */ /* 0x000fe2000800063f */
[----:B-1----:R-:W-:Y:S01]  /*0160*/  VIADD R0, R139, 0x3f ;  /* 0x0000003f8b007836 */ /* 0x002fe20000000000 */
[----:B------:R-:W-:-:S04]  /*0170*/  IABS R8, R139 ;  /* 0x0000008b00087213 */ /* 0x000fc80000000000 */
[----:B------:R-:W-:Y:S02]  /*0180*/  SHF.R.S32.HI R3, RZ, 0x1f, R0 ;  /* 0x0000001fff037819 */ /* 0x000fe40000011400 */
[----:B--2---:R-:W-:Y:S01]  /*0190*/  I2FP.F32.U32 R5, UR4 ;  /* 0x0000000400057c45 */ /* 0x004fe20008201000 */
[----:B------:R-:W-:Y:S01]  /*01a0*/  ULDC UR4, c[0x0][0x150] ;  /* 0x0000540000047ab9 */ /* 0x000fe20000000800 */
[----:B------:R-:W-:-:S03]  /*01b0*/  LEA.HI R3, R3, R0, RZ, 0x6 ;  /* 0x0000000003037211 */ /* 0x000fc600078f30ff */
[----:B------:R-:W-:Y:S01]  /*01c0*/  FMUL R5, R5, UR4 ;  /* 0x0000000405057c20 */ /* 0x000fe20008400000 */
[----:B------:R-:W-:Y:S01]  /*01d0*/  SHF.R.S32.HI R3, RZ, 0x6, R3 ;  /* 0x00000006ff037819 */ /* 0x000fe20000011403 */
[----:B---3--:R-:W-:Y:S02]  /*01e0*/  USHF.L.U32 UR5, UR8, 0x6, URZ ;  /* 0x0000000608057899 */ /* 0x008fe4000800063f */
[----:B------:R1:W2:Y:S01]  /*01f0*/  F2I.U32.TRUNC.NTZ R7, R5 ;  /* 0x0000000500077305 */ /* 0x0002a2000020f000 */
[----:B------:R-:W-:Y:S01]  /*0200*/  ULEA UR7, UR8, UR7, 0x18 ;  /* 0x0000000708077291 */ /* 0x000fe2000f8ec03f */
[----:B------:R-:W-:Y:S01]  /*0210*/  IMAD.SHL.U32 R4, R3, 0x8, RZ ;  /* 0x0000000803047824 */ /* 0x000fe200078e00ff */
[----:B------:R-:W-:-:S04]  /*0220*/  ULOP3.LUT UR5, UR5, 0xc0, URZ, 0xc0, !UPT ;  /* 0x000000c005057892 */ /* 0x000fc8000f8ec03f */
[----:B------:R-:W-:Y:S01]  /*0230*/  IABS R9, R4 ;  /* 0x0000000400097213 */ /* 0x000fe20000000000 */
[----:B-1----:R-:W1:Y:S03]  /*0240*/  S2R R5, SR_TID.X ;  /* 0x0000000000057919 */ /* 0x002e660000002100 */
[----:B------:R-:W3:Y:S01]  /*0250*/  I2F.RP R0, R9 ;  /* 0x0000000900007306 */ /* 0x000ee20000209400 */
[----:B--2---:R-:W-:-:S07]  /*0260*/  IABS R13, R7 ;  /* 0x00000007000d7213 */ /* 0x004fce0000000000 */
[----:B---3--:R-:W2:Y:S01]  /*0270*/  MUFU.RCP R0, R0 ;  /* 0x0000000000007308 */ /* 0x008ea20000001000 */
[C---:B-1----:R-:W-:Y:S01]  /*0280*/  LOP3.LUT R208, R5.reuse, 0x3f, RZ, 0xc0, !PT ;  /* 0x0000003f05d07812 */ /* 0x042fe200078ec0ff */
[----:B--2---:R-:W-:Y:S01]  /*0290*/  VIADD R2, R0, 0xffffffe ;  /* 0x0ffffffe00027836 */ /* 0x004fe20000000000 */
[----:B------:R-:W-:Y:S02]  /*02a0*/  IABS R0, R4 ;  /* 0x0000000400007213 */ /* 0x000fe40000000000 */
[----:B------:R-:W-:-:S03]  /*02b0*/  LEA.HI R89, R5, 0xe, RZ, 0x1a ;  /* 0x0000000e05597811 */ /* 0x000fc600078fd0ff */
[----:B------:R1:W2:Y:S01]  /*02c0*/  F2I.FTZ.U32.TRUNC.NTZ R3, R2 ;  /* 0x0000000200037305 */ /* 0x0002a2000021f000 */
[----:B------:R-:W-:Y:S01]  /*02d0*/  LEA.HI R88, R5, 0x2e, RZ, 0x1a ;  /* 0x0000002e05587811 */ /* 0x000fe200078fd0ff */
[----:B------:R-:W-:Y:S01]  /*02e0*/  IMAD.MOV R0, RZ, RZ, -R0 ;  /* 0x000000ffff007224 */ /* 0x000fe200078e0a00 */
[C---:B------:R-:W-:Y:S01]  /*02f0*/  ISETP.GE.AND P3, PT, R89.reuse, UR12, PT ;  /* 0x0000000c59007c0c */ /* 0x040fe2000bf66270 */
[----:B------:R-:W-:Y:S01]  /*0300*/  IMAD R91, R89, UR22, RZ ;  /* 0x00000016595b7c24 */ /* 0x000fe2000f8e02ff */
[C---:B------:R-:W-:Y:S02]  /*0310*/  LEA.HI R206, R5.reuse, 0x1e, RZ, 0x1a ;  /* 0x0000001e05ce7811 */ /* 0x040fe400078fd0ff */
[----:B------:R-:W-:Y:S01]  /*0320*/  LEA.HI R207, R5, 0x3e, RZ, 0x1a ;  /* 0x0000003e05cf7811 */ /* 0x000fe200078fd0ff */
[----:B------:R-:W-:Y:S02]  /*0330*/  IMAD.SHL.U32 R154, R91, 0x4, RZ ;  /* 0x000000045b9a7824 */ /* 0x000fe400078e00ff */
[----:B-1----:R-:W-:-:S02]  /*0340*/  IMAD.MOV.U32 R2, RZ, RZ, RZ ;  /* 0x000000ffff027224 */ /* 0x002fc400078e00ff */
[----:B------:R-:W-:Y:S02]  /*0350*/  IMAD R90, R206, UR22, RZ ;  /* 0x00000016ce5a7c24 */ /* 0x000fe4000f8e02ff */
[----:B--2---:R-:W-:Y:S02]  /*0360*/  IMAD.MOV R6, RZ, RZ, -R3 ;  /* 0x000000ffff067224 */ /* 0x004fe400078e0a03 */
[----:B------:R-:W-:Y:S02]  /*0370*/  IMAD.SHL.U32 R153, R90, 0x4, RZ ;  /* 0x000000045a997824 */ /* 0x000fe400078e00ff */
[----:B------:R-:W-:-:S04]  /*0380*/  IMAD R11, R6, R9, RZ ;  /* 0x00000009060b7224 */ /* 0x000fc800078e02ff */
[----:B------:R-:W-:-:S06]  /*0390*/  IMAD.HI.U32 R2, R3, R11, R2 ;  /* 0x0000000b03027227 */ /* 0x000fcc00078e0002 */
[----:B------:R-:W-:-:S04]  /*03a0*/  IMAD.HI.U32 R2, R2, R13, RZ ;  /* 0x0000000d02027227 */ /* 0x000fc800078e00ff */
[----:B------:R-:W-:-:S05]  /*03b0*/  IMAD R0, R2, R0, R13 ;  /* 0x0000000002007224 */ /* 0x000fca00078e020d */
[----:B------:R-:W-:-:S13]  /*03c0*/  ISETP.GT.U32.AND P1, PT, R9, R0, PT ;  /* 0x000000000900720c */ /* 0x000fda0003f24070 */
[----:B------:R-:W-:Y:S02]  /*03d0*/  @!P1 IMAD.IADD R0, R0, 0x1, -R9 ;  /* 0x0000000100009824 */ /* 0x000fe400078e0a09 */
[----:B------:R-:W-:Y:S01]  /*03e0*/  @!P1 VIADD R2, R2, 0x1 ;  /* 0x0000000102029836 */ /* 0x000fe20000000000 */
[----:B------:R-:W-:Y:S02]  /*03f0*/  ISETP.NE.AND P1, PT, R4, RZ, PT ;  /* 0x000000ff0400720c */ /* 0x000fe40003f25270 */
[----:B------:R-:W-:Y:S02]  /*0400*/  ISETP.GE.U32.AND P0, PT, R0, R9, PT ;  /* 0x000000090000720c */ /* 0x000fe40003f06070 */
[----:B------:R-:W-:-:S04]  /*0410*/  LOP3.LUT R0, R7, R4, RZ, 0x3c, !PT ;  /* 0x0000000407007212 */ /* 0x000fc800078e3cff */
[----:B------:R-:W-:Y:S01]  /*0420*/  ISETP.GE.AND P2, PT, R0, RZ, PT ;  /* 0x000000ff0000720c */ /* 0x000fe20003f46270 */
[----:B------:R-:W-:-:S05]  /*0430*/  VIADD R0, R138, 0xff ;  /* 0x000000ff8a007836 */ /* 0x000fca0000000000 */
[----:B------:R-:W-:Y:S01]  /*0440*/  SHF.R.S32.HI R3, RZ, 0x1f, R0 ;  /* 0x0000001fff037819 */ /* 0x000fe20000011400 */
[----:B------:R-:W-:-:S03]  /*0450*/  @P0 VIADD R2, R2, 0x1 ;  /* 0x0000000102020836 */ /* 0x000fc60000000000 */
[----:B------:R-:W-:-:S03]  /*0460*/  LEA.HI R3, R3, R0, RZ, 0x8 ;  /* 0x0000000003037211 */ /* 0x000fc600078f40ff */
[----:B------:R-:W-:Y:S01]  /*0470*/  @!P2 IMAD.MOV R2, RZ, RZ, -R2 ;  /* 0x000000ffff02a224 */ /* 0x000fe200078e0a02 */
[----:B------:R-:W-:-:S05]  /*0480*/  @!P1 LOP3.LUT R2, RZ, R4, RZ, 0x33, !PT ;  /* 0x00000004ff029212 */ /* 0x000fca00078e33ff */
[----:B------:R-:W-:Y:S02]  /*0490*/  IMAD.SHL.U32 R20, R2, 0x8, RZ ;  /* 0x0000000802147824 */ /* 0x000fe400078e00ff */
[----:B------:R-:W-:-:S03]  /*04a0*/  IMAD.MOV R2, RZ, RZ, -R2 ;  /* 0x000000ffff027224 */ /* 0x000fc600078e0a02 */
[----:B------:R-:W-:Y:S01]  /*04b0*/  LEA.HI.SX32 R3, R3, -R20, 0x18 ;  /* 0x8000001403037211 */ /* 0x000fe200078fc2ff */
[----:B------:R-:W-:Y:S02]  /*04c0*/  IMAD R22, R4, R2, R7 ;  /* 0x0000000204167224 */ /* 0x000fe400078e0207 */
[----:B------:R-:W-:Y:S01]  /*04d0*/  IMAD.MOV.U32 R2, RZ, RZ, RZ ;  /* 0x000000ffff027224 */ /* 0x000fe200078e00ff */
[----:B------:R-:W-:Y:S01]  /*04e0*/  VIMNMX R13, R3, 0x8, PT ;  /* 0x00000008030d7848 */ /* 0x000fe20003fe0100 */
[----:B------:R-:W-:Y:S01]  /*04f0*/  IMAD.MOV.U32 R4, RZ, RZ, R8 ;  /* 0x000000ffff047224 */ /* 0x000fe200078e0008 */
[----:B------:R-:W-:Y:S02]  /*0500*/  SHF.R.S32.HI R8, RZ, 0x6, R5 ;  /* 0x00000006ff087819 */ /* 0x000fe40000011405 */
[----:B------:R-:W-:-:S04]  /*0510*/  IABS R11, R13 ;  /* 0x0000000d000b7213 */ /* 0x000fc80000000000 */
[----:B------:R-:W1:Y:S08]  /*0520*/  I2F.RP R0, R11 ;  /* 0x0000000b00007306 */ /* 0x000e700000209400 */
[----:B-1----:R-:W1:Y:S02]  /*0530*/  MUFU.RCP R0, R0 ;  /* 0x0000000000007308 */ /* 0x002e640000001000 */
[----:B-1----:R-:W-:Y:S01]  /*0540*/  VIADD R3, R0, 0xffffffe ;  /* 0x0ffffffe00037836 */ /* 0x002fe20000000000 */
[----:B------:R-:W-:-:S05]  /*0550*/  IABS R0, R22 ;  /* 0x0000001600007213 */ /* 0x000fca0000000000 */
[----:B------:R-:W1:Y:S02]  /*0560*/  F2I.FTZ.U32.TRUNC.NTZ R3, R3 ;  /* 0x0000000300037305 */ /* 0x000e64000021f000 */
[----:B-1----:R-:W-:-:S04]  /*0570*/  IMAD.MOV R6, RZ, RZ, -R3 ;  /* 0x000000ffff067224 */ /* 0x002fc800078e0a03 */
[----:B------:R-:W-:Y:S01]  /*0580*/  IMAD R7, R6, R11, RZ ;  /* 0x0000000b06077224 */ /* 0x000fe200078e02ff */
[----:B------:R-:W-:-:S03]  /*0590*/  IABS R6, R13 ;  /* 0x0000000d00067213 */ /* 0x000fc60000000000 */
[----:B------:R-:W-:-:S04]  /*05a0*/  IMAD.HI.U32 R2, R3, R7, R2 ;  /* 0x0000000703027227 */ /* 0x000fc800078e0002 */
[----:B------:R-:W-:Y:S02]  /*05b0*/  IMAD.MOV R7, RZ, RZ, -R6 ;  /* 0x000000ffff077224 */ /* 0x000fe400078e0a06 */
[----:B------:R-:W-:Y:S01]  /*05c0*/  IMAD.HI.U32 R3, R2, R0, RZ ;  /* 0x0000000002037227 */ /* 0x000fe200078e00ff */
[----:B------:R-:W1:Y:S03]  /*05d0*/  I2F.RP R6, R4 ;  /* 0x0000000400067306 */ /* 0x000e660000209400 */
[----:B------:R-:W-:Y:S01]  /*05e0*/  IMAD R0, R3, R7, R0 ;  /* 0x0000000703007224 */ /* 0x000fe200078e0200 */
[----:B------:R-:W-:Y:S01]  /*05f0*/  LOP3.LUT R7, R5, 0x40, RZ, 0xc0, !PT ;  /* 0x0000004005077812 */ /* 0x000fe200078ec0ff */
[----:B------:R-:W-:-:S03]  /*0600*/  IMAD.SHL.U32 R2, R208, 0x80, RZ ;  /* 0x00000080d0027824 */ /* 0x000fc600078e00ff */
[----:B------:R-:W-:Y:S02]  /*0610*/  ISETP.GT.U32.AND P1, PT, R11, R0, PT ;  /* 0x000000000b00720c */ /* 0x000fe40003f24070 */
[----:B------:R-:W-:Y:S01]  /*0620*/  LEA.HI R9, R7, R2, RZ, 0x1c ;  /* 0x0000000207097211 */ /* 0x000fe200078fe0ff */
[C---:B------:R-:W-:Y:S01]  /*0630*/  IMAD.SHL.U32 R2, R5.reuse, 0x10, RZ ;  /* 0x0000001005027824 */ /* 0x040fe200078e00ff */
[----:B------:R-:W-:Y:S01]  /*0640*/  SGXT R7, R8, 0x1 ;  /* 0x000000010807781a */ /* 0x000fe20000000200 */
[----:B------:R-:W-:Y:S01]  /*0650*/  IMAD.SHL.U32 R8, R5, 0x4, RZ ;  /* 0x0000000405087824 */ /* 0x000fe200078e00ff */
[----:B-1----:R-:W1:Y:S02]  /*0660*/  MUFU.RCP R6, R6 ;  /* 0x0000000600067308 */ /* 0x002e640000001000 */
[----:B------:R-:W-:-:S05]  /*0670*/  LOP3.LUT R7, R7, 0x90, RZ, 0xc0, !PT ;  /* 0x0000009007077812 */ /* 0x000fca00078ec0ff */
[----:B------:R-:W-:Y:S02]  /*0680*/  @!P1 IMAD.IADD R0, R0, 0x1, -R11 ;  /* 0x0000000100009824 */ /* 0x000fe400078e0a0b */
[----:B------:R-:W-:Y:S01]  /*0690*/  @!P1 VIADD R3, R3, 0x1 ;  /* 0x0000000103039836 */ /* 0x000fe20000000000 */
[----:B------:R-:W-:Y:S02]  /*06a0*/  ISETP.NE.AND P1, PT, R13, RZ, PT ;  /* 0x000000ff0d00720c */ /* 0x000fe40003f25270 */
[----:B------:R-:W-:Y:S02]  /*06b0*/  ISETP.GE.U32.AND P0, PT, R0, R11, PT ;  /* 0x0000000b0000720c */ /* 0x000fe40003f06070 */
[----:B------:R-:W-:Y:S02]  /*06c0*/  LOP3.LUT R0, R2, 0x70, RZ, 0xc0, !PT ;  /* 0x0000007002007812 */ /* 0x000fe400078ec0ff */
[----:B------:R-:W-:Y:S01]  /*06d0*/  LOP3.LUT R2, R22, R13, RZ, 0x3c, !PT ;  /* 0x0000000d16027212 */ /* 0x000fe200078e3cff */
[----:B-1----:R-:W-:Y:S01]  /*06e0*/  VIADD R6, R6, 0xffffffe ;  /* 0x0ffffffe06067836 */ /* 0x002fe20000000000 */
[----:B------:R-:W-:Y:S01]  /*06f0*/  LOP3.LUT R11, R7, 0x7c, R8, 0x78, !PT ;  /* 0x0000007c070b7812 */ /* 0x000fe200078e7808 */
[----:B------:R-:W-:Y:S01]  /*0700*/  IMAD.IADD R0, R0, 0x1, R9 ;  /* 0x0000000100007824 */ /* 0x000fe200078e0209 */
[----:B------:R-:W-:Y:S01]  /*0710*/  ISETP.GE.AND P2, PT, R2, RZ, PT ;  /* 0x000000ff0200720c */ /* 0x000fe20003f46270 */
[----:B------:R1:W2:Y:S01]  /*0720*/  F2I.FTZ.U32.TRUNC.NTZ R7, R6 ;  /* 0x0000000600077305 */ /* 0x0002a2000021f000 */
[----:B------:R-:W-:Y:S01]  /*0730*/  SHF.R.U32.HI R2, RZ, 0x6, R5 ;  /* 0x00000006ff027819 */ /* 0x000fe20000011605 */
[C---:B------:R-:W-:Y:S01]  /*0740*/  VIADD R216, R0.reuse, UR7 ;  /* 0x0000000700d87c36 */ /* 0x040fe20008000000 */
[----:B------:R-:W-:Y:S01]  /*0750*/  LOP3.LUT R211, R0, 0x60, RZ, 0x3c, !PT ;  /* 0x0000006000d37812 */ /* 0x000fe200078e3cff */
[----:B------:R-:W-:Y:S01]  /*0760*/  @P0 VIADD R3, R3, 0x1 ;  /* 0x0000000103030836 */ /* 0x000fe20000000000 */
[----:B------:R-:W-:-:S03]  /*0770*/  SGXT.U32 R2, R2, 0x1 ;  /* 0x000000010202781a */ /* 0x000fc60000000000 */
[----:B------:R-:W-:Y:S01]  /*0780*/  IMAD.MOV.U32 R8, RZ, RZ, R3 ;  /* 0x000000ffff087224 */ /* 0x000fe200078e0003 */
[C---:B------:R-:W-:Y:S01]  /*0790*/  ISETP.GE.AND P0, PT, R2.reuse, UR12, PT ;  /* 0x0000000c02007c0c */ /* 0x040fe2000bf06270 */
[----:B-1----:R-:W-:Y:S01]  /*07a0*/  IMAD.SHL.U32 R6, R5, 0x100, RZ ;  /* 0x0000010005067824 */ /* 0x002fe200078e00ff */
[----:B------:R-:W-:Y:S01]  /*07b0*/  LOP3.LUT R56, R2, 0x2, RZ, 0xfc, !PT ;  /* 0x0000000202387812 */ /* 0x000fe200078efcff */
[----:B------:R-:W-:Y:S01]  /*07c0*/  @!P2 IMAD.MOV R8, RZ, RZ, -R8 ;  /* 0x000000ffff08a224 */ /* 0x000fe200078e0a08 */
[----:B------:R-:W-:Y:S02]  /*07d0*/  @!P1 LOP3.LUT R8, RZ, R13, RZ, 0x33, !PT ;  /* 0x0000000dff089212 */ /* 0x000fe400078e33ff */
[----:B------:R-:W-:Y:S01]  /*07e0*/  LOP3.LUT R3, R11, 0x2000, R6, 0xf8, !PT ;  /* 0x000020000b037812 */ /* 0x000fe200078ef806 */
[----:B--2---:R-:W-:Y:S01]  /*07f0*/  IMAD.MOV R9, RZ, RZ, -R7 ;  /* 0x000000ffff097224 */ /* 0x004fe200078e0a07 */
[----:B------:R-:W-:Y:S01]  /*0800*/  SEL R6, RZ, UR9, P3 ;  /* 0x00000009ff067c07 */ /* 0x000fe20009800000 */
[----:B------:R-:W-:Y:S01]  /*0810*/  IMAD.SHL.U32 R155, R8, 0x40, RZ ;  /* 0x00000040089b7824 */ /* 0x000fe200078e00ff */
[----:B------:R-:W-:Y:S01]  /*0820*/  SEL R10, RZ, UR9, P0 ;  /* 0x00000009ff0a7c07 */ /* 0x000fe20008000000 */
[----:B------:R-:W-:Y:S01]  /*0830*/  IMAD R9, R9, R4, RZ ;  /* 0x0000000409097224 */ /* 0x000fe200078e02ff */
[----:B------:R-:W-:Y:S01]  /*0840*/  ISETP.NE.U32.AND P0, PT, R6, RZ, PT ;  /* 0x000000ff0600720c */ /* 0x000fe20003f05070 */
[----:B------:R-:W-:Y:S01]  /*0850*/  IMAD.MOV.U32 R6, RZ, RZ, RZ ;  /* 0x000000ffff067224 */ /* 0x000fe200078e00ff */
[C---:B------:R-:W-:Y:S01]  /*0860*/  LOP3.LUT R228, R155.reuse, R2, RZ, 0xfc, !PT ;  /* 0x000000029be47212 */ /* 0x040fe200078efcff */
[C---:B------:R-:W-:Y:S01]  /*0870*/  IMAD.IADD R221, R155.reuse, 0x1, R89 ;  /* 0x000000019bdd7824 */ /* 0x040fe200078e0259 */
[----:B------:R-:W-:Y:S01]  /*0880*/  LOP3.LUT R227, R155, 0x2, R2, 0xfe, !PT ;  /* 0x000000029be37812 */ /* 0x000fe200078efe02 */
[----:B------:R-:W-:Y:S01]  /*0890*/  IMAD.HI.U32 R7, R7, R9, R6 ;  /* 0x0000000907077227 */ /* 0x000fe200078e0006 */
[----:B------:R-:W-:-:S02]  /*08a0*/  LOP3.LUT R225, R155, 0x6, R2, 0xfe, !PT ;  /* 0x000000069be17812 */ /* 0x000fc400078efe02 */
[C---:B------:R-:W-:Y:S01]  /*08b0*/  LOP3.LUT R226, R155.reuse, 0x4, R2, 0xfe, !PT ;  /* 0x000000049be27812 */ /* 0x040fe200078efe02 */
[----:B------:R-:W-:Y:S01]  /*08c0*/  IMAD.MOV R6, RZ, RZ, -R8 ;  /* 0x000000ffff067224 */ /* 0x000fe200078e0a08 */
[----:B------:R-:W-:Y:S01]  /*08d0*/  IABS R12, R228 ;  /* 0x000000e4000c7213 */ /* 0x000fe20000000000 */
[----:B------:R-:W-:Y:S01]  /*08e0*/  IMAD.IADD R163, R155, 0x1, R88 ;  /* 0x000000019ba37824 */ /* 0x000fe200078e0258 */
[----:B------:R-:W-:Y:S01]  /*08f0*/  IABS R14, R227 ;  /* 0x000000e3000e7213 */ /* 0x000fe20000000000 */
[----:B------:R-:W-:Y:S01]  /*0900*/  IMAD R6, R13, R6, R22 ;  /* 0x000000060d067224 */ /* 0x000fe200078e0216 */
[----:B------:R-:W-:Y:S01]  /*0910*/  IABS R18, R225 ;  /* 0x000000e100127213 */ /* 0x000fe20000000000 */
[C---:B------:R-:W-:Y:S01]  /*0920*/  IMAD.HI.U32 R8, R7.reuse, R12, RZ ;  /* 0x0000000c07087227 */ /* 0x040fe200078e00ff */
[----:B------:R-:W-:Y:S02]  /*0930*/  IABS R16, R226 ;  /* 0x000000e200107213 */ /* 0x000fe40000000000 */
[----:B------:R-:W-:Y:S01]  /*0940*/  ISETP.NE.U32.AND P1, PT, R10, RZ, PT ;  /* 0x000000ff0a00720c */ /* 0x000fe20003f25070 */
[----:B------:R-:W-:Y:S01]  /*0950*/  IMAD.HI.U32 R9, R7, R14, RZ ;  /* 0x0000000e07097227 */ /* 0x000fe200078e00ff */
[----:B------:R-:W-:-:S02]  /*0960*/  LOP3.LUT R224, R155, 0x8, R2, 0xfe, !PT ;  /* 0x000000089be07812 */ /* 0x000fc400078efe02 */
[----:B------:R-:W-:Y:S01]  /*0970*/  IABS R23, R221 ;  /* 0x000000dd00177213 */ /* 0x000fe20000000000 */
[----:B------:R-:W-:Y:S01]  /*0980*/  IMAD.HI.U32 R11, R7, R18, RZ ;  /* 0x00000012070b7227 */ /* 0x000fe200078e00ff */
[C-C-:B------:R-:W-:Y:S02]  /*0990*/  LOP3.LUT R219, R155.reuse, 0x12, R2.reuse, 0xfe, !PT ;  /* 0x000000129bdb7812 */ /* 0x140fe400078efe02 */
[--C-:B------:R-:W-:Y:S01]  /*09a0*/  LOP3.LUT R199, R155, 0x24, R2.reuse, 0xfe, !PT ;  /* 0x000000249bc77812 */ /* 0x100fe200078efe02 */
[----:B------:R-:W-:Y:S01]  /*09b0*/  IMAD.HI.U32 R10, R7, R16, RZ ;  /* 0x00000010070a7227 */ /* 0x000fe200078e00ff */
[----:B------:R-:W-:Y:S02]  /*09c0*/  IABS R27, R219 ;  /* 0x000000db001b7213 */ /* 0x000fe40000000000 */
[C---:B------:R-:W-:Y:S01]  /*09d0*/  LOP3.LUT R223, R155.reuse, 0xa, R2, 0xfe, !PT ;  /* 0x0000000a9bdf7812 */ /* 0x040fe200078efe02 */
[----:B------:R-:W-:Y:S01]  /*09e0*/  IMAD.MOV R13, RZ, RZ, -R8 ;  /* 0x000000ffff0d7224 */ /* 0x000fe200078e0a08 */
[----:B------:R-:W-:Y:S01]  /*09f0*/  IABS R45, R199 ;  /* 0x000000c7002d7213 */ /* 0x000fe20000000000 */
[----:B------:R-:W-:Y:S01]  /*0a00*/  IMAD.MOV R15, RZ, RZ, -R9 ;  /* 0x000000ffff0f7224 */ /* 0x000fe200078e0a09 */
[C-C-:B------:R-:W-:Y:S01]  /*0a10*/  LOP3.LUT R220, R155.reuse, 0x10, R2.reuse, 0xfe, !PT ;  /* 0x000000109bdc7812 */ /* 0x140fe200078efe02 */
[----:B------:R-:W-:Y:S01]  /*0a20*/  IMAD.MOV R19, RZ, RZ, -R11 ;  /* 0x000000ffff137224 */ /* 0x000fe200078e0a0b */
[C---:B------:R-:W-:Y:S01]  /*0a30*/  LOP3.LUT R215, R155.reuse, 0x18, R2, 0xfe, !PT ;  /* 0x000000189bd77812 */ /* 0x040fe200078efe02 */
[----:B------:R-:W-:Y:S01]  /*0a40*/  IMAD.MOV R17, RZ, RZ, -R10 ;  /* 0x000000ffff117224 */ /* 0x000fe200078e0a0a */
[----:B------:R-:W-:Y:S01]  /*0a50*/  IABS R25, R220 ;  /* 0x000000dc00197213 */ /* 0x000fe20000000000 */
[C---:B------:R-:W-:Y:S01]  /*0a60*/  IMAD R9, R4.reuse, R13, R12 ;  /* 0x0000000d04097224 */ /* 0x040fe200078e020c */
[----:B------:R-:W-:Y:S01]  /*0a70*/  LOP3.LUT R218, R155, 0x14, R2, 0xfe, !PT ;  /* 0x000000149bda7812 */ /* 0x000fe200078efe02 */
[C---:B------:R-:W-:Y:S01]  /*0a80*/  IMAD R11, R4.reuse, R15, R14 ;  /* 0x0000000f040b7224 */ /* 0x040fe200078e020e */
[----:B------:R-:W-:Y:S01]  /*0a90*/  IABS R33, R215 ;  /* 0x000000d700217213 */ /* 0x000fe20000000000 */
[----:B------:R-:W-:Y:S01]  /*0aa0*/  IMAD R13, R4, R17, R16 ;  /* 0x00000011040d7224 */ /* 0x000fe200078e0210 */
[----:B------:R-:W-:Y:S01]  /*0ab0*/  IABS R17, R224 ;  /* 0x000000e000117213 */ /* 0x000fe20000000000 */
[----:B------:R-:W-:Y:S01]  /*0ac0*/  IMAD.IADD R22, R20, 0x1, R6 ;  /* 0x0000000114167824 */ /* 0x000fe200078e0206 */
[C---:B------:R-:W-:Y:S01]  /*0ad0*/  ISETP.GT.U32.AND P2, PT, R4.reuse, R9, PT ;  /* 0x000000090400720c */ /* 0x040fe20003f44070 */
[----:B------:R-:W-:Y:S01]  /*0ae0*/  IMAD.HI.U32 R12, R7, R23, RZ ;  /* 0x00000017070c7227 */ /* 0x000fe200078e00ff */
[----:B------:R-:W-:-:S02]  /*0af0*/  ISETP.GT.U32.AND P3, PT, R4, R11, PT ;  /* 0x0000000b0400720c */ /* 0x000fc40003f64070 */
[----:B------:R-:W-:Y:S01]  /*0b00*/  IABS R55, R163 ;  /* 0x000000a300377213 */ /* 0x000fe20000000000 */
[----:B------:R-:W-:Y:S01]  /*0b10*/  IMAD.HI.U32 R6, R7, R17, RZ ;  /* 0x0000001107067227 */ /* 0x000fe200078e00ff */
[----:B------:R-:W-:Y:S02]  /*0b20*/  IABS R29, R218 ;  /* 0x000000da001d7213 */ /* 0x000fe40000000000 */
[C---:B------:R-:W-:Y:S01]  /*0b30*/  LOP3.LUT R213, R155.reuse, 0x1c, R2, 0xfe, !PT ;  /* 0x0000001c9bd57812 */ /* 0x040fe200078efe02 */
[----:B------:R-:W-:Y:S01]  /*0b40*/  IMAD.MOV R6, RZ, RZ, -R6 ;  /* 0x000000ffff067224 */ /* 0x000fe200078e0a06 */
[----:B------:R-:W-:Y:S01]  /*0b50*/  LOP3.LUT R222, R155, 0xc, R2, 0xfe, !PT ;  /* 0x0000000c9bde7812 */ /* 0x000fe200078efe02 */
[----:B------:R-:W-:Y:S01]  /*0b60*/  IMAD.MOV R12, RZ, RZ, -R12 ;  /* 0x000000ffff0c7224 */ /* 0x000fe200078e0a0c */
[----:B------:R-:W-:Y:S01]  /*0b70*/  IABS R37, R213 ;  /* 0x000000d500257213 */ /* 0x000fe20000000000 */
[----:B------:R-:W-:Y:S01]  /*0b80*/  IMAD R17, R4, R6, R17 ;  /* 0x0000000604117224 */ /* 0x000fe200078e0211 */
[----:B------:R-:W-:Y:S01]  /*0b90*/  IABS R21, R222 ;  /* 0x000000de00157213 */ /* 0x000fe20000000000 */
[--C-:B------:R-:W-:Y:S01]  /*0ba0*/  @!P2 IMAD.IADD R9, R9, 0x1, -R4.reuse ;  /* 0x000000010909a824 */ /* 0x100fe200078e0a04 */
[----:B------:R-:W-:Y:S01]  /*0bb0*/  ISETP.GE.AND P2, PT, R228, RZ, PT ;  /* 0x000000ffe400720c */ /* 0x000fe20003f46270 */
[----:B------:R-:W-:Y:S01]  /*0bc0*/  @!P3 IMAD.IADD R11, R11, 0x1, -R4 ;  /* 0x000000010b0bb824 */ /* 0x000fe200078e0a04 */
[C---:B------:R-:W-:Y:S01]  /*0bd0*/  ISETP.GT.U32.AND P3, PT, R4.reuse, R13, PT ;  /* 0x0000000d0400720c */ /* 0x040fe20003f64070 */
[----:B------:R-:W-:Y:S01]  /*0be0*/  IMAD.HI.U32 R6, R7, R27, RZ ;  /* 0x0000001b07067227 */ /* 0x000fe200078e00ff */
[----:B------:R-:W-:-:S02]  /*0bf0*/  ISETP.GT.U32.AND P5, PT, R4, R9, PT ;  /* 0x000000090400720c */ /* 0x000fc40003fa4070 */
[C---:B------:R-:W-:Y:S01]  /*0c00*/  ISETP.GT.U32.AND P4, PT, R4.reuse, R11, PT ;  /* 0x0000000b0400720c */ /* 0x040fe20003f84070 */
[C---:B------:R-:W-:Y:S01]  /*0c10*/  IMAD R23, R4.reuse, R12, R23 ;  /* 0x0000000c04177224 */ /* 0x040fe200078e0217 */
[----:B------:R-:W-:Y:S01]  /*0c20*/  LOP3.LUT R217, R155, 0x16, R2, 0xfe, !PT ;  /* 0x000000169bd97812 */ /* 0x000fe200078efe02 */
[C---:B------:R-:W-:Y:S01]  /*0c30*/  IMAD R15, R4.reuse, R19, R18 ;  /* 0x00000013040f7224 */ /* 0x040fe200078e0212 */
[----:B------:R-:W-:Y:S01]  /*0c40*/  IABS R19, R223 ;  /* 0x000000df00137213 */ /* 0x000fe20000000000 */
[----:B------:R-:W-:Y:S01]  /*0c50*/  IMAD.MOV R12, RZ, RZ, -R6 ;  /* 0x000000ffff0c7224 */ /* 0x000fe200078e0a06 */
[----:B------:R-:W-:Y:S01]  /*0c60*/  IABS R31, R217 ;  /* 0x000000d9001f7213 */ /* 0x000fe20000000000 */
[----:B------:R-:W-:Y:S01]  /*0c70*/  IMAD.HI.U32 R14, R7, R25, RZ ;  /* 0x00000019070e7227 */ /* 0x000fe200078e00ff */
[C---:B------:R-:W-:Y:S02]  /*0c80*/  ISETP.GT.U32.AND P6, PT, R4.reuse, R15, PT ;  /* 0x0000000f0400720c */ /* 0x040fe40003fc4070 */
[C-C-:B------:R-:W-:Y:S01]  /*0c90*/  LOP3.LUT R214, R155.reuse, 0x1a, R2.reuse, 0xfe, !PT ;  /* 0x0000001a9bd67812 */ /* 0x140fe200078efe02 */
[----:B------:R-:W-:Y:S01]  /*0ca0*/  IMAD R27, R4, R12, R27 ;  /* 0x0000000c041b7224 */ /* 0x000fe200078e021b */
[----:B------:R-:W-:Y:S01]  /*0cb0*/  LOP3.LUT R201, R155, 0x20, R2, 0xfe, !PT ;  /* 0x000000209bc97812 */ /* 0x000fe200078efe02 */
[----:B------:R-:W-:Y:S01]  /*0cc0*/  IMAD.HI.U32 R12, R7, R45, RZ ;  /* 0x0000002d070c7227 */ /* 0x000fe200078e00ff */
[----:B------:R-:W-:-:S02]  /*0cd0*/  IABS R35, R214 ;  /* 0x000000d600237213 */ /* 0x000fc40000000000 */
[----:B------:R-:W-:Y:S01]  /*0ce0*/  IABS R41, R201 ;  /* 0x000000c900297213 */ /* 0x000fe20000000000 */
[----:B------:R-:W-:Y:S01]  /*0cf0*/  IMAD.HI.U32 R8, R7, R19, RZ ;  /* 0x0000001307087227 */ /* 0x000fe200078e00ff */
[C-C-:B------:R-:W-:Y:S02]  /*0d00*/  LOP3.LUT R200, R155.reuse, 0x22, R2.reuse, 0xfe, !PT ;  /* 0x000000229bc87812 */ /* 0x140fe400078efe02 */
[----:B------:R-:W-:Y:S01]  /*0d10*/  LOP3.LUT R198, R155, 0x26, R2, 0xfe, !PT ;  /* 0x000000269bc67812 */ /* 0x000fe200078efe02 */
[----:B------:R-:W-:Y:S01]  /*0d20*/  IMAD.MOV R12, RZ, RZ, -R12 ;  /* 0x000000ffff0c7224 */ /* 0x000fe200078e0a0c */
[----:B------:R-:W-:Y:S01]  /*0d30*/  IABS R43, R200 ;  /* 0x000000c8002b7213 */ /* 0x000fe20000000000 */
[----:B------:R-:W-:Y:S01]  /*0d40*/  @!P3 IMAD.IADD R13, R13, 0x1, -R4 ;  /* 0x000000010d0db824 */ /* 0x000fe200078e0a04 */
[----:B------:R-:W-:Y:S01]  /*0d50*/  ISETP.GE.AND P3, PT, R227, RZ, PT ;  /* 0x000000ffe300720c */ /* 0x000fe20003f66270 */
[----:B------:R-:W-:Y:S01]  /*0d60*/  IMAD.MOV R8, RZ, RZ, -R8 ;  /* 0x000000ffff087224 */ /* 0x000fe200078e0a08 */
[----:B------:R-:W-:Y:S01]  /*0d70*/  IABS R47, R198 ;  /* 0x000000c6002f7213 */ /* 0x000fe20000000000 */
[----:B------:R-:W-:Y:S01]  /*0d80*/  IMAD.HI.U32 R6, R7, R33, RZ ;  /* 0x0000002107067227 */ /* 0x000fe200078e00ff */
[----:B------:R-:W-:-:S02]  /*0d90*/  LOP3.LUT R197, R155, 0x28, R2, 0xfe, !PT ;  /* 0x000000289bc57812 */ /* 0x000fc400078efe02 */
[----:B------:R-:W-:Y:S01]  /*0da0*/  LOP3.LUT R196, R155, 0x2a, R2, 0xfe, !PT ;  /* 0x0000002a9bc47812 */ /* 0x000fe200078efe02 */
[C---:B------:R-:W-:Y:S01]  /*0db0*/  IMAD R45, R4.reuse, R12, R45 ;  /* 0x0000000c042d7224 */ /* 0x040fe200078e022d */
[----:B------:R-:W-:Y:S01]  /*0dc0*/  IABS R49, R197 ;  /* 0x000000c500317213 */ /* 0x000fe20000000000 */
[--C-:B------:R-:W-:Y:S01]  /*0dd0*/  @!P5 IMAD.IADD R9, R9, 0x1, -R4.reuse ;  /* 0x000000010909d824 */ /* 0x100fe200078e0a04 */
[C---:B------:R-:W-:Y:S01]  /*0de0*/  ISETP.GT.U32.AND P5, PT, R4.reuse, R17, PT ;  /* 0x000000110400720c */ /* 0x040fe20003fa4070 */
[----:B------:R-:W-:Y:S01]  /*0df0*/  @!P4 IMAD.IADD R11, R11, 0x1, -R4 ;  /* 0x000000010b0bc824 */ /* 0x000fe200078e0a04 */
[C---:B------:R-:W-:Y:S01]  /*0e00*/  ISETP.GT.U32.AND P4, PT, R4.reuse, R13, PT ;  /* 0x0000000d0400720c */ /* 0x040fe20003f84070 */
[----:B------:R-:W-:Y:S01]  /*0e10*/  IMAD.MOV R14, RZ, RZ, -R14 ;  /* 0x000000ffff0e7224 */ /* 0x000fe200078e0a0e */
[----:B------:R-:W-:Y:S01]  /*0e20*/  LOP3.LUT R195, R155, 0x2c, R2, 0xfe, !PT ;  /* 0x0000002c9bc37812 */ /* 0x000fe200078efe02 */
[----:B------:R-:W-:Y:S01]  /*0e30*/  IMAD R19, R4, R8, R19 ;  /* 0x0000000804137224 */ /* 0x000fe200078e0213 */
[----:B------:R-:W-:Y:S01]  /*0e40*/  IABS R51, R196 ;  /* 0x000000c400337213 */ /* 0x000fe20000000000 */
[----:B------:R-:W-:Y:S01]  /*0e50*/  IMAD.HI.U32 R12, R7, R55, RZ ;  /* 0x00000037070c7227 */ /* 0x000fe200078e00ff */
[----:B------:R-:W-:-:S02]  /*0e60*/  IABS R53, R195 ;  /* 0x000000c300357213 */ /* 0x000fc40000000000 */
[--C-:B------:R-:W-:Y:S01]  /*0e70*/  LOP3.LUT R162, R155, 0x30, R2.reuse, 0xfe, !PT ;  /* 0x000000309ba27812 */ /* 0x100fe200078efe02 */
[----:B------:R-:W-:Y:S01]  /*0e80*/  IMAD.HI.U32 R8, R7, R29, RZ ;  /* 0x0000001d07087227 */ /* 0x000fe200078e00ff */
[C-C-:B------:R-:W-:Y:S02]  /*0e90*/  LOP3.LUT R161, R155.reuse, 0x32, R2.reuse, 0xfe, !PT ;  /* 0x000000329ba17812 */ /* 0x140fe400078efe02 */
[C---:B------:R-:W-:Y:S01]  /*0ea0*/  LOP3.LUT R160, R155.reuse, 0x34, R2, 0xfe, !PT ;  /* 0x000000349ba07812 */ /* 0x040fe200078efe02 */
[----:B------:R-:W-:Y:S01]  /*0eb0*/  IMAD.MOV R6, RZ, RZ, -R6 ;  /* 0x000000ffff067224 */ /* 0x000fe200078e0a06 */
[C-C-:B------:R-:W-:Y:S01]  /*0ec0*/  LOP3.LUT R159, R155.reuse, 0x36, R2.reuse, 0xfe, !PT ;  /* 0x000000369b9f7812 */ /* 0x140fe200078efe02 */
[C---:B------:R-:W-:Y:S01]  /*0ed0*/  IMAD R25, R4.reuse, R14, R25 ;  /* 0x0000000e04197224 */ /* 0x040fe200078e0219 */
[C---:B------:R-:W-:Y:S01]  /*0ee0*/  LOP3.LUT R158, R155.reuse, 0x38, R2, 0xfe, !PT ;  /* 0x000000389b9e7812 */ /* 0x040fe200078efe02 */
[----:B------:R-:W-:Y:S01]  /*0ef0*/  IMAD.MOV R12, RZ, RZ, -R12 ;  /* 0x000000ffff0c7224 */ /* 0x000fe200078e0a0c */
[----:B------:R-:W-:Y:S01]  /*0f00*/  IABS R57, R159 ;  /* 0x0000009f00397213 */ /* 0x000fe20000000000 */
[----:B------:R-:W-:Y:S01]  /*0f10*/  IMAD.MOV R14, RZ, RZ, -R8 ;  /* 0x000000ffff0e7224 */ /* 0x000fe200078e0a08 */
[----:B------:R-:W-:Y:S01]  /*0f20*/  IABS R59, R158 ;  /* 0x0000009e003b7213 */ /* 0x000fe20000000000 */
[----:B------:R-:W-:Y:S01]  /*0f30*/  IMAD R33, R4, R6, R33 ;  /* 0x0000000604217224 */ /* 0x000fe200078e0221 */
[----:B------:R-:W-:Y:S01]  /*0f40*/  LOP3.LUT R157, R155, 0x3a, R2, 0xfe, !PT ;  /* 0x0000003a9b9d7812 */ /* 0x000fe200078efe02 */
[----:B------:R-:W-:Y:S01]  /*0f50*/  IMAD.HI.U32 R6, R7, R37, RZ ;  /* 0x0000002507067227 */ /* 0x000fe200078e00ff */
[----:B------:R-:W-:-:S02]  /*0f60*/  IABS R20, R138 ;  /* 0x0000008a00147213 */ /* 0x000fc40000000000 */
[----:B------:R-:W-:Y:S01]  /*0f70*/  IABS R61, R157 ;  /* 0x0000009d003d7213 */ /* 0x000fe20000000000 */
[----:B------:R-:W-:Y:S01]  /*0f80*/  IMAD.HI.U32 R10, R7, R21, RZ ;  /* 0x00000015070a7227 */ /* 0x000fe200078e00ff */
[----:B------:R-:W-:Y:S02]  /*0f90*/  LOP3.LUT R156, R155, 0x3c, R2, 0xfe, !PT ;  /* 0x0000003c9b9c7812 */ /* 0x000fe400078efe02 */
[----:B------:R-:W-:Y:S01]  /*0fa0*/  R2UR UR4, R22 ;  /* 0x00000000160472ca */ /* 0x000fe200000e0000 */
[C---:B------:R-:W-:Y:S01]  /*0fb0*/  IMAD R55, R4.reuse, R12, R55 ;  /* 0x0000000c04377224 */ /* 0x040fe200078e0237 */
[----:B------:R-:W-:Y:S01]  /*0fc0*/  IABS R63, R156 ;  /* 0x0000009c003f7213 */ /* 0x000fe20000000000 */
[----:B------:R-:W-:Y:S01]  /*0fd0*/  IMAD R29, R4, R14, R29 ;  /* 0x0000000e041d7224 */ /* 0x000fe200078e021d */
[----:B------:R-:W-:Y:S01]  /*0fe0*/  LOP3.LUT R244, R2, 0x20, RZ, 0xfc, !PT ;  /* 0x0000002002f47812 */ /* 0x000fe200078efcff */
[----:B------:R-:W-:Y:S01]  /*0ff0*/  @!P6 IMAD.IADD R15, R15, 0x1, -R4 ;  /* 0x000000010f0fe824 */ /* 0x000fe200078e0a04 */
[----:B------:R-:W-:Y:S01]  /*1000*/  ISETP.GE.AND P6, PT, R226, RZ, PT ;  /* 0x000000ffe200720c */ /* 0x000fe20003fc6270 */
[----:B------:R-:W-:Y:S01]  /*1010*/  IMAD.MOV.U32 R12, RZ, RZ, R9 ;  /* 0x000000ffff0c7224 */ /* 0x000fe200078e0009 */
[C---:B------:R-:W-:Y:S01]  /*1020*/  LOP3.LUT R243, R2.reuse, 0x22, RZ, 0xfc, !PT ;  /* 0x0000002202f37812 */ /* 0x040fe200078efcff */
[----:B------:R-:W-:Y:S01]  /*1030*/  IMAD.MOV R14, RZ, RZ, -R6 ;  /* 0x000000ffff0e7224 */ /* 0x000fe200078e0a06 */
[C---:B------:R-:W-:Y:S01]  /*1040*/  LOP3.LUT R204, R2.reuse, 0x4, RZ, 0xfc, !PT ;  /* 0x0000000402cc7812 */ /* 0x040fe200078efcff */
[----:B------:R-:W-:Y:S01]  /*1050*/  IMAD.MOV R10, RZ, RZ, -R10 ;  /* 0x000000ffff0a7224 */ /* 0x000fe200078e0a0a */
[----:B------:R-:W-:Y:S01]  /*1060*/  LOP3.LUT R203, R2, 0x6, RZ, 0xfc, !PT ;  /* 0x0000000602cb7812 */ /* 0x000fe200078efcff */
[----:B------:R-:W-:Y:S01]  /*1070*/  @!P5 IMAD.IADD R17, R17, 0x1, -R4 ;  /* 0x000000011111d824 */ /* 0x000fe200078e0a04 */
[----:B------:R-:W-:Y:S01]  /*1080*/  ULEA UR4, UR4, UR5, 0x8 ;  /* 0x0000000504047291 */ /* 0x000fe2000f8e403f */
[----:B------:R-:W-:Y:S01]  /*1090*/  @!P2 IMAD.MOV R12, RZ, RZ, -R12 ;  /* 0x000000ffff0ca224 */ /* 0x000fe200078e0a0c */
[C---:B------:R-:W-:Y:S01]  /*10a0*/  ISETP.GT.U32.AND P2, PT, R4.reuse, R15, PT ;  /* 0x0000000f0400720c */ /* 0x040fe20003f44070 */
[----:B------:R-:W-:Y:S01]  /*10b0*/  @!P4 IMAD.IADD R13, R13, 0x1, -R4 ;  /* 0x000000010d0dc824 */ /* 0x000fe200078e0a04 */
[C---:B------:R-:W-:Y:S01]  /*10c0*/  ISETP.GT.U32.AND P4, PT, R4.reuse, R19, PT ;  /* 0x000000130400720c */ /* 0x040fe20003f84070 */
[C---:B------:R-:W-:Y:S01]  /*10d0*/  IMAD R37, R4.reuse, R14, R37 ;  /* 0x0000000e04257224 */ /* 0x040fe200078e0225 */
[C---:B------:R-:W-:Y:S01]  /*10e0*/  ISETP.GT.U32.AND P5, PT, R4.reuse, R17, PT ;  /* 0x000000110400720c */ /* 0x040fe20003fa4070 */
[----:B------:R-:W-:Y:S01]  /*10f0*/  IMAD R21, R4, R10, R21 ;  /* 0x0000000a04157224 */ /* 0x000fe200078e0215 */
[C---:B------:R-:W-:Y:S01]  /*1100*/  LOP3.LUT R242, R2.reuse, 0x24, RZ, 0xfc, !PT ;  /* 0x0000002402f27812 */ /* 0x040fe200078efcff */
[----:B------:R-:W-:Y:S01]  /*1110*/  IMAD.MOV.U32 R14, RZ, RZ, R11 ;  /* 0x000000ffff0e7224 */ /* 0x000fe200078e000b */
[----:B------:R-:W-:Y:S01]  /*1120*/  LOP3.LUT R241, R2, 0x26, RZ, 0xfc, !PT ;  /* 0x0000002602f17812 */ /* 0x000fe200078efcff */
[----:B------:R-:W-:Y:S01]  /*1130*/  IMAD.MOV.U32 R16, RZ, RZ, R13 ;  /* 0x000000ffff107224 */ /* 0x000fe200078e000d */
[----:B------:R-:W-:Y:S01]  /*1140*/  IABS R13, R160 ;  /* 0x000000a0000d7213 */ /* 0x000fe20000000000 */
[----:B------:R-:W-:Y:S01]  /*1150*/  @!P3 IMAD.MOV R14, RZ, RZ, -R14 ;  /* 0x000000ffff0eb224 */ /* 0x000fe200078e0a0e */
[C---:B------:R-:W-:Y:S01]  /*1160*/  ISETP.GT.U32.AND P3, PT, R4.reuse, R21, PT ;  /* 0x000000150400720c */ /* 0x040fe20003f64070 */
[----:B------:R-:W-:Y:S01]  /*1170*/  @!P6 IMAD.MOV R16, RZ, RZ, -R16 ;  /* 0x000000ffff10e224 */ /* 0x000fe200078e0a10 */
[C---:B------:R-:W-:Y:S01]  /*1180*/  ISETP.GT.U32.AND P6, PT, R4.reuse, R23, PT ;  /* 0x000000170400720c */ /* 0x040fe20003fc4070 */
[--C-:B------:R-:W-:Y:S01]  /*1190*/  @!P2 IMAD.IADD R15, R15, 0x1, -R4.reuse ;  /* 0x000000010f0fa824 */ /* 0x100fe200078e0a04 */
[----:B------:R-:W-:Y:S01]  /*11a0*/  ISETP.GT.U32.AND P2, PT, R4, R25, PT ;  /* 0x000000190400720c */ /* 0x000fe20003f44070 */
[--C-:B------:R-:W-:Y:S01]  /*11b0*/  @!P4 IMAD.IADD R19, R19, 0x1, -R4.reuse ;  /* 0x000000011313c824 */ /* 0x100fe200078e0a04 */
[----:B------:R-:W-:Y:S01]  /*11c0*/  ISETP.GE.AND P4, PT, R224, RZ, PT ;  /* 0x000000ffe000720c */ /* 0x000fe20003f86270 */
[----:B------:R-:W-:Y:S01]  /*11d0*/  @!P5 IMAD.IADD R17, R17, 0x1, -R4 ;  /* 0x000000011111d824 */ /* 0x000fe200078e0a04 */
[----:B------:R-:W-:Y:S01]  /*11e0*/  ISETP.GE.AND P5, PT, R225, RZ, PT ;  /* 0x000000ffe100720c */ /* 0x000fe20003fa6270 */
[----:B------:R-:W-:Y:S01]  /*11f0*/  IMAD.HI.U32 R10, R7, R31, RZ ;  /* 0x0000001f070a7227 */ /* 0x000fe200078e00ff */
[----:B------:R-:W-:-:S02]  /*1200*/  LOP3.LUT R205, R2, 0x8, RZ, 0xfc, !PT ;  /* 0x0000000802cd7812 */ /* 0x000fc400078efcff */
[----:B------:R-:W-:Y:S01]  /*1210*/  LOP3.LUT R252, R2, 0xa, RZ, 0xfc, !PT ;  /* 0x0000000a02fc7812 */ /* 0x000fe200078efcff */
[--C-:B------:R-:W-:Y:S01]  /*1220*/  @!P3 IMAD.IADD R21, R21, 0x1, -R4.reuse ;  /* 0x000000011515b824 */ /* 0x100fe200078e0a04 */
[----:B------:R-:W-:Y:S01]  /*1230*/  ISETP.GT.U32.AND P3, PT, R4, R19, PT ;  /* 0x000000130400720c */ /* 0x000fe20003f64070 */
[--C-:B------:R-:W-:Y:S01]  /*1240*/  @!P6 IMAD.IADD R23, R23, 0x1, -R4.reuse ;  /* 0x000000011717e824 */ /* 0x100fe200078e0a04 */
[----:B------:R-:W-:Y:S01]  /*1250*/  LOP3.LUT R240, R2, 0x28, RZ, 0xfc, !PT ;  /* 0x0000002802f07812 */ /* 0x000fe200078efcff */
[----:B------:R-:W-:Y:S01]  /*1260*/  @!P2 IMAD.IADD R25, R25, 0x1, -R4 ;  /* 0x000000011919a824 */ /* 0x000fe200078e0a04 */
[C---:B------:R-:W-:Y:S01]  /*1270*/  ISETP.GT.U32.AND P6, PT, R4.reuse, R21, PT ;  /* 0x000000150400720c */ /* 0x040fe20003fc4070 */
[----:B------:R-:W-:Y:S01]  /*1280*/  @!P4 IMAD.MOV R17, RZ, RZ, -R17 ;  /* 0x000000ffff11c224 */ /* 0x000fe200078e0a11 */
[C---:B------:R-:W-:Y:S01]  /*1290*/  ISETP.GT.U32.AND P2, PT, R4.reuse, R23, PT ;  /* 0x000000170400720c */ /* 0x040fe20003f44070 */
[----:B------:R-:W-:Y:S01]  /*12a0*/  IMAD.MOV R10, RZ, RZ, -R10 ;  /* 0x000000ffff0a7224 */ /* 0x000fe200078e0a0a */
[C---:B------:R-:W-:Y:S01]  /*12b0*/  ISETP.GT.U32.AND P4, PT, R4.reuse, R27, PT ;  /* 0x0000001b0400720c */ /* 0x040fe20003f84070 */
[----:B------:R-:W-:Y:S01]  /*12c0*/  @!P5 IMAD.MOV R15, RZ, RZ, -R15 ;  /* 0x000000ffff0fd224 */ /* 0x000fe200078e0a0f */
[C---:B------:R-:W-:Y:S01]  /*12d0*/  ISETP.GT.U32.AND P5, PT, R4.reuse, R25, PT ;  /* 0x000000190400720c */ /* 0x040fe20003fa4070 */
[----:B------:R-:W-:Y:S01]  /*12e0*/  IMAD R31, R4, R10, R31 ;  /* 0x0000000a041f7224 */ /* 0x000fe200078e021f */
[----:B------:R-:W-:Y:S01]  /*12f0*/  LOP3.LUT R239, R2, 0x2a, RZ, 0xfc, !PT ;  /* 0x0000002a02ef7812 */ /* 0x000fe200078efcff */
[----:B------:R-:W-:Y:S01]  /*1300*/  @!P3 IMAD.IADD R19, R19, 0x1, -R4 ;  /* 0x000000011313b824 */ /* 0x000fe200078e0a04 */
[----:B------:R-:W-:Y:S01]  /*1310*/  ISETP.GT.U32.AND P3, PT, R4, R29, PT ;  /* 0x0000001d0400720c */ /* 0x000fe20003f64070 */
[----:B------:R-:W-:Y:S01]  /*1320*/  IMAD.IADD R202, R155, 0x1, R206 ;  /* 0x000000019bca7824 */ /* 0x000fe200078e02ce */
[----:B------:R-:W-:Y:S01]  /*1330*/  LOP3.LUT R251, R2, 0xc, RZ, 0xfc, !PT ;  /* 0x0000000c02fb7812 */ /* 0x000fe200078efcff */
[--C-:B------:R-:W-:Y:S01]  /*1340*/  @!P6 IMAD.IADD R21, R21, 0x1, -R4.reuse ;  /* 0x000000011515e824 */ /* 0x100fe200078e0a04 */
        /* <DEDUP_REMOVED lines=8> */
[----:B------:R-:W-:-:S02]  /*13d0*/  IABS R39, R202 ;  /* 0x000000ca00277213 */ /* 0x000fc40000000000 */
[----:B------:R-:W-:Y:S01]  /*13e0*/  LOP3.LUT R238, R2, 0x2c, RZ, 0xfc, !PT ;  /* 0x0000002c02ee7812 */ /* 0x000fe200078efcff */
[--C-:B------:R-:W-:Y:S01]  /*13f0*/  @!P3 IMAD.IADD R29, R29, 0x1, -R4.reuse ;  /* 0x000000011d1db824 */ /* 0x100fe200078e0a04 */
[----:B------:R-:W-:Y:S01]  /*1400*/  ISETP.GE.AND P3, PT, R221, RZ, PT ;  /* 0x000000ffdd00720c */ /* 0x000fe20003f66270 */
[----:B------:R-:W-:Y:S01]  /*1410*/  @!P6 IMAD.IADD R31, R31, 0x1, -R4 ;  /* 0x000000011f1fe824 */ /* 0x000fe200078e0a04 */
[----:B------:R-:W-:Y:S01]  /*1420*/  ISETP.GE.AND P6, PT, R220, RZ, PT ;  /* 0x000000ffdc00720c */ /* 0x000fe20003fc6270 */
[----:B------:R-:W-:Y:S01]  /*1430*/  IMAD.MOV R8, RZ, RZ, -R8 ;  /* 0x000000ffff087224 */ /* 0x000fe200078e0a08 */
[----:B------:R-:W-:Y:S01]  /*1440*/  LOP3.LUT R250, R2, 0x10, RZ, 0xfc, !PT ;  /* 0x0000001002fa7812 */ /* 0x000fe200078efcff */
[----:B------:R-:W-:Y:S01]  /*1450*/  @!P2 IMAD.IADD R33, R33, 0x1, -R4 ;  /* 0x000000012121a824 */ /* 0x000fe200078e0a04 */
[C---:B------:R-:W-:Y:S01]  /*1460*/  ISETP.GT.U32.AND P2, PT, R4.reuse, R27, PT ;  /* 0x0000001b0400720c */ /* 0x040fe20003f44070 */
[----:B------:R-:W-:Y:S01]  /*1470*/  @!P4 IMAD.MOV R21, RZ, RZ, -R21 ;  /* 0x000000ffff15c224 */ /* 0x000fe200078e0a15 */
[C---:B------:R-:W-:Y:S01]  /*1480*/  ISETP.GT.U32.AND P4, PT, R4.reuse, R29, PT ;  /* 0x0000001d0400720c */ /* 0x040fe20003f84070 */
[----:B------:R-:W-:Y:S01]  /*1490*/  IMAD R35, R4, R8, R35 ;  /* 0x0000000804237224 */ /* 0x000fe200078e0223 */
[C---:B------:R-:W-:Y:S01]  /*14a0*/  LOP3.LUT R249, R2.reuse, 0x12, RZ, 0xfc, !PT ;  /* 0x0000001202f97812 */ /* 0x040fe200078efcff */
[----:B------:R-:W-:Y:S01]  /*14b0*/  IMAD.HI.U32 R8, R7, R39, RZ ;  /* 0x0000002707087227 */ /* 0x000fe200078e00ff */
[----:B------:R-:W-:-:S02]  /*14c0*/  LOP3.LUT R237, R2, 0x30, RZ, 0xfc, !PT ;  /* 0x0000003002ed7812 */ /* 0x000fc400078efcff */
[----:B------:R-:W-:Y:S01]  /*14d0*/  LOP3.LUT R236, R2, 0x32, RZ, 0xfc, !PT ;  /* 0x0000003202ec7812 */ /* 0x000fe200078efcff */
[----:B------:R-:W-:Y:S01]  /*14e0*/  @!P5 IMAD.MOV R19, RZ, RZ, -R19 ;  /* 0x000000ffff13d224 */ /* 0x000fe200078e0a13 */
[----:B------:R-:W-:Y:S01]  /*14f0*/  ISETP.GT.U32.AND P5, PT, R4, R31, PT ;  /* 0x0000001f0400720c */ /* 0x000fe20003fa4070 */
[----:B------:R-:W-:Y:S01]  /*1500*/  IMAD.MOV R8, RZ, RZ, -R8 ;  /* 0x000000ffff087224 */ /* 0x000fe200078e0a08 */
[----:B------:R-:W-:Y:S01]  /*1510*/  LOP3.LUT R248, R2, 0x14, RZ, 0xfc, !PT ;  /* 0x0000001402f87812 */ /* 0x000fe200078efcff */
[----:B------:R-:W-:Y:S01]  /*1520*/  @!P3 IMAD.MOV R23, RZ, RZ, -R23 ;  /* 0x000000ffff17b224 */ /* 0x000fe200078e0a17 */
[C---:B------:R-:W-:Y:S01]  /*1530*/  ISETP.GT.U32.AND P3, PT, R4.reuse, R33, PT ;  /* 0x000000210400720c */ /* 0x040fe20003f64070 */
[----:B------:R-:W-:Y:S01]  /*1540*/  IMAD R39, R4, R8, R39 ;  /* 0x0000000804277224 */ /* 0x000fe200078e0227 */
[----:B------:R-:W-:Y:S01]  /*1550*/  LOP3.LUT R247, R2, 0x16, RZ, 0xfc, !PT ;  /* 0x0000001602f77812 */ /* 0x000fe200078efcff */
[----:B------:R-:W-:Y:S01]  /*1560*/  @!P6 IMAD.MOV R25, RZ, RZ, -R25 ;  /* 0x000000ffff19e224 */ /* 0x000fe200078e0a19 */
[C---:B------:R-:W-:Y:S01]  /*1570*/  ISETP.GT.U32.AND P6, PT, R4.reuse, R35, PT ;  /* 0x000000230400720c */ /* 0x040fe20003fc4070 */
[--C-:B------:R-:W-:Y:S01]  /*1580*/  @!P2 IMAD.IADD R27, R27, 0x1, -R4.reuse ;  /* 0x000000011b1ba824 */ /* 0x100fe200078e0a04 */
[C---:B------:R-:W-:Y:S01]  /*1590*/  ISETP.GT.U32.AND P2, PT, R4.reuse, R37, PT ;  /* 0x000000250400720c */ /* 0x040fe20003f44070 */
[--C-:B------:R-:W-:Y:S01]  /*15a0*/  @!P4 IMAD.IADD R29, R29, 0x1, -R4.reuse ;  /* 0x000000011d1dc824 */ /* 0x100fe200078e0a04 */
[----:B------:R-:W-:Y:S01]  /*15b0*/  ISETP.GT.U32.AND P4, PT, R4, R39, PT ;  /* 0x000000270400720c */ /* 0x000fe20003f84070 */
[----:B------:R-:W-:Y:S01]  /*15c0*/  @!P5 IMAD.IADD R31, R31, 0x1, -R4 ;  /* 0x000000011f1fd824 */ /* 0x000fe200078e0a04 */
[----:B------:R-:W-:Y:S01]  /*15d0*/  ISETP.GE.AND P5, PT, R219, RZ, PT ;  /* 0x000000ffdb00720c */ /* 0x000fe20003fa6270 */
[----:B------:R-:W-:Y:S01]  /*15e0*/  IMAD.HI.U32 R6, R7, R41, RZ ;  /* 0x0000002907067227 */ /* 0x000fe200078e00ff */
[----:B------:R-:W-:-:S02]  /*15f0*/  LOP3.LUT R235, R2, 0x34, RZ, 0xfc, !PT ;  /* 0x0000003402eb7812 */ /* 0x000fc400078efcff */
[----:B------:R-:W-:Y:S01]  /*1600*/  LOP3.LUT R234, R2, 0x36, RZ, 0xfc, !PT ;  /* 0x0000003602ea7812 */ /* 0x000fe200078efcff */
[--C-:B------:R-:W-:Y:S01]  /*1610*/  @!P3 IMAD.IADD R33, R33, 0x1, -R4.reuse ;  /* 0x000000012121b824 */ /* 0x100fe200078e0a04 */
[----:B------:R-:W-:Y:S01]  /*1620*/  ISETP.GE.AND P3, PT, R218, RZ, PT ;  /* 0x000000ffda00720c */ /* 0x000fe20003f66270 */
[----:B------:R-:W-:Y:S01]  /*1630*/  @!P6 IMAD.IADD R35, R35, 0x1, -R4 ;  /* 0x000000012323e824 */ /* 0x000fe200078e0a04 */
[----:B------:R-:W-:Y:S01]  /*1640*/  ISETP.GE.AND P6, PT, R217, RZ, PT ;  /* 0x000000ffd900720c */ /* 0x000fe20003fc6270 */
[----:B------:R-:W-:Y:S01]  /*1650*/  IMAD.MOV R6, RZ, RZ, -R6 ;  /* 0x000000ffff067224 */ /* 0x000fe200078e0a06 */
[----:B------:R-:W-:Y:S01]  /*1660*/  LOP3.LUT R246, R2, 0x18, RZ, 0xfc, !PT ;  /* 0x0000001802f67812 */ /* 0x000fe200078efcff */
[--C-:B------:R-:W-:Y:S01]  /*1670*/  @!P2 IMAD.IADD R37, R37, 0x1, -R4.reuse ;  /* 0x000000012525a824 */ /* 0x100fe200078e0a04 */
[----:B------:R-:W-:Y:S01]  /*1680*/  ISETP.GE.AND P2, PT, R215, RZ, PT ;  /* 0x000000ffd700720c */ /* 0x000fe20003f46270 */
[----:B------:R-:W-:Y:S01]  /*1690*/  @!P4 IMAD.IADD R39, R39, 0x1, -R4 ;  /* 0x000000012727c824 */ /* 0x000fe200078e0a04 */
[----:B------:R-:W-:Y:S01]  /*16a0*/  ISETP.GT.U32.AND P4, PT, R4, R35, PT ;  /* 0x000000230400720c */ /* 0x000fe20003f84070 */
[----:B------:R-:W-:Y:S01]  /*16b0*/  IMAD.HI.U32 R10, R7, R43, RZ ;  /* 0x0000002b070a7227 */ /* 0x000fe200078e00ff */
[----:B------:R-:W-:-:S02]  /*16c0*/  LOP3.LUT R245, R2, 0x1a, RZ, 0xfc, !PT ;  /* 0x0000001a02f57812 */ /* 0x000fc400078efcff */
[----:B------:R-:W-:Y:S01]  /*16d0*/  LOP3.LUT R233, R2, 0x38, RZ, 0xfc, !PT ;  /* 0x0000003802e97812 */ /* 0x000fe200078efcff */
[----:B------:R-:W-:Y:S01]  /*16e0*/  IMAD R41, R4, R6, R41 ;  /* 0x0000000604297224 */ /* 0x000fe200078e0229 */
[----:B------:R-:W-:Y:S01]  /*16f0*/  LOP3.LUT R232, R2, 0x3a, RZ, 0xfc, !PT ;  /* 0x0000003a02e87812 */ /* 0x000fe200078efcff */
[----:B------:R-:W-:Y:S01]  /*1700*/  @!P5 IMAD.MOV R27, RZ, RZ, -R27 ;  /* 0x000000ffff1bd224 */ /* 0x000fe200078e0a1b */
[----:B------:R-:W-:Y:S01]  /*1710*/  ISETP.GT.U32.AND P5, PT, R4, R37, PT ;  /* 0x000000250400720c */ /* 0x000fe20003fa4070 */
[----:B------:R-:W-:Y:S01]  /*1720*/  IMAD.HI.U32 R6, R7, R47, RZ ;  /* 0x0000002f07067227 */ /* 0x000fe200078e00ff */
[C---:B------:R-:W-:Y:S02]  /*1730*/  LOP3.LUT R210, R2.reuse, 0x1c, RZ, 0xfc, !PT ;  /* 0x0000001c02d27812 */ /* 0x040fe400078efcff */
[----:B------:R-:W-:Y:S01]  /*1740*/  LOP3.LUT R209, R2, 0x3c, RZ, 0xfc, !PT ;  /* 0x0000003c02d17812 */ /* 0x000fe200078efcff */
[----:B------:R-:W-:Y:S01]  /*1750*/  IMAD.MOV R10, RZ, RZ, -R10 ;  /* 0x000000ffff0a7224 */ /* 0x000fe200078e0a0a */
[----:B------:R-:W-:Y:S01]  /*1760*/  LOP3.LUT R212, R3, 0x20, RZ, 0x3c, !PT ;  /* 0x0000002003d47812 */ /* 0x000fe200078e3cff */
[----:B------:R-:W-:Y:S01]  /*1770*/  @!P3 IMAD.MOV R29, RZ, RZ, -R29 ;  /* 0x000000ffff1db224 */ /* 0x000fe200078e0a1d */
[----:B------:R-:W-:Y:S01]  /*1780*/  ISETP.GT.U32.AND P3, PT, R4, R39, PT ;  /* 0x000000270400720c */ /* 0x000fe20003f64070 */
[----:B------:R-:W-:-:S02]  /*1790*/  IMAD.MOV R8, RZ, RZ, -R6 ;  /* 0x000000ffff087224 */ /* 0x000fc400078e0a06 */
[----:B------:R-:W-:Y:S02]  /*17a0*/  IMAD R43, R4, R10, R43 ;  /* 0x0000000a042b7224 */ /* 0x000fe400078e022b */
[----:B------:R-:W-:-:S04]  /*17b0*/  IMAD.HI.U32 R6, R7, R49, RZ ;  /* 0x0000003107067227 */ /* 0x000fc800078e00ff */
[C---:B------:R-:W-:Y:S02]  /*17c0*/  IMAD R47, R4.reuse, R8, R47 ;  /* 0x00000008042f7224 */ /* 0x040fe400078e022f */
[----:B------:R-:W-:Y:S02]  /*17d0*/  IMAD.MOV R6, RZ, RZ, -R6 ;  /* 0x000000ffff067224 */ /* 0x000fe400078e0a06 */
[----:B------:R-:W-:Y:S01]  /*17e0*/  @!P6 IMAD.MOV R31, RZ, RZ, -R31 ;  /* 0x000000ffff1fe224 */ /* 0x000fe200078e0a1f */
[C---:B------:R-:W-:Y:S01]  /*17f0*/  ISETP.GT.U32.AND P6, PT, R4.reuse, R41, PT ;  /* 0x000000290400720c */ /* 0x040fe20003fc4070 */
[----:B------:R-:W-:Y:S01]  /*1800*/  @!P2 IMAD.MOV R33, RZ, RZ, -R33 ;  /* 0x000000ffff21a224 */ /* 0x000fe200078e0a21 */
[C---:B------:R-:W-:Y:S01]  /*1810*/  ISETP.GT.U32.AND P2, PT, R4.reuse, R43, PT ;  /* 0x0000002b0400720c */ /* 0x040fe20003f44070 */
[----:B------:R-:W-:Y:S01]  /*1820*/  @!P4 IMAD.IADD R35, R35, 0x1, -R4 ;  /* 0x000000012323c824 */ /* 0x000fe200078e0a04 */
[C---:B------:R-:W-:Y:S01]  /*1830*/  ISETP.GT.U32.AND P4, PT, R4.reuse, R45, PT ;  /* 0x0000002d0400720c */ /* 0x040fe20003f84070 */
[----:B------:R-:W-:-:S02]  /*1840*/  IMAD R49, R4, R6, R49 ;  /* 0x0000000604317224 */ /* 0x000fc400078e0231 */
[--C-:B------:R-:W-:Y:S01]  /*1850*/  @!P5 IMAD.IADD R37, R37, 0x1, -R4.reuse ;  /* 0x000000012525d824 */ /* 0x100fe200078e0a04 */
[C---:B------:R-:W-:Y:S01]  /*1860*/  ISETP.GT.U32.AND P5, PT, R4.reuse, R47, PT ;  /* 0x0000002f0400720c */ /* 0x040fe20003fa4070 */
[----:B------:R-:W-:Y:S01]  /*1870*/  @!P3 IMAD.IADD R39, R39, 0x1, -R4 ;  /* 0x000000012727b824 */ /* 0x000fe200078e0a04 */
[----:B------:R-:W-:Y:S01]  /*1880*/  ISETP.GT.U32.AND P3, PT, R4, R49, PT ;  /* 0x000000310400720c */ /* 0x000fe20003f64070 */
[----:B------:R-:W-:-:S04]  /*1890*/  IMAD.HI.U32 R8, R7, R51, RZ ;  /* 0x0000003307087227 */ /* 0x000fc800078e00ff */
[--C-:B------:R-:W-:Y:S01]  /*18a0*/  @!P6 IMAD.IADD R41, R41, 0x1, -R4.reuse ;  /* 0x000000012929e824 */ /* 0x100fe200078e0a04 */
[----:B------:R-:W-:Y:S01]  /*18b0*/  ISETP.GE.AND P6, PT, R214, RZ, PT ;  /* 0x000000ffd600720c */ /* 0x000fe20003fc6270 */
[--C-:B------:R-:W-:Y:S02]  /*18c0*/  @!P2 IMAD.IADD R43, R43, 0x1, -R4.reuse ;  /* 0x000000012b2ba824 */ /* 0x100fe400078e0a04 */
[--C-:B------:R-:W-:Y:S01]  /*18d0*/  @!P4 IMAD.IADD R45, R45, 0x1, -R4.reuse ;  /* 0x000000012d2dc824 */ /* 0x100fe200078e0a04 */
[C---:B------:R-:W-:Y:S01]  /*18e0*/  ISETP.GT.U32.AND P2, PT, R4.reuse, R41, PT ;  /* 0x000000290400720c */ /* 0x040fe20003f44070 */
[----:B------:R-:W-:Y:S01]  /*18f0*/  @!P5 IMAD.IADD R47, R47, 0x1, -R4 ;  /* 0x000000012f2fd824 */ /* 0x000fe200078e0a04 */
[C---:B------:R-:W-:Y:S01]  /*1900*/  ISETP.GT.U32.AND P4, PT, R4.reuse, R43, PT ;  /* 0x0000002b0400720c */ /* 0x040fe20003f84070 */
[----:B------:R-:W-:Y:S01]  /*1910*/  IMAD.HI.U32 R10, R7, R53, RZ ;  /* 0x00000035070a7227 */ /* 0x000fe200078e00ff */
[----:B------:R-:W-:-:S03]  /*1920*/  ISETP.GT.U32.AND P5, PT, R4, R45, PT ;  /* 0x0000002d0400720c */ /* 0x000fc60003fa4070 */
[----:B------:R-:W-:Y:S02]  /*1930*/  IMAD.MOV R8, RZ, RZ, -R8 ;  /* 0x000000ffff087224 */ /* 0x000fe400078e0a08 */
[----:B------:R-:W-:Y:S01]  /*1940*/  @!P3 IMAD.IADD R49, R49, 0x1, -R4 ;  /* 0x000000013131b824 */ /* 0x000fe200078e0a04 */
[C---:B------:R-:W-:Y:S01]  /*1950*/  ISETP.GT.U32.AND P3, PT, R4.reuse, R47, PT ;  /* 0x0000002f0400720c */ /* 0x040fe20003f64070 */
[----:B------:R-:W-:Y:S02]  /*1960*/  IMAD.MOV R10, RZ, RZ, -R10 ;  /* 0x000000ffff0a7224 */ /* 0x000fe400078e0a0a */
[C---:B------:R-:W-:Y:S01]  /*1970*/  IMAD R51, R4.reuse, R8, R51 ;  /* 0x0000000804337224 */ /* 0x040fe200078e0233 */
[----:B------:R-:W-:Y:S01]  /*1980*/  IABS R8, R162 ;  /* 0x000000a200087213 */ /* 0x000fe20000000000 */
[C---:B------:R-:W-:Y:S01]  /*1990*/  IMAD R53, R4.reuse, R10, R53 ;  /* 0x0000000a04357224 */ /* 0x040fe200078e0235 */
[----:B------:R-:W-:Y:S01]  /*19a0*/  IABS R10, R161 ;  /* 0x000000a1000a7213 */ /* 0x000fe20000000000 */
[----:B------:R-:W-:Y:S01]  /*19b0*/  @!P6 IMAD.MOV R35, RZ, RZ, -R35 ;  /* 0x000000ffff23e224 */ /* 0x000fe200078e0a23 */
[----:B------:R-:W-:Y:S01]  /*19c0*/  ISETP.GT.U32.AND P6, PT, R4, R49, PT ;  /* 0x000000310400720c */ /* 0x000fe20003fc4070 */
[----:B------:R-:W-:-:S04]  /*19d0*/  IMAD.HI.U32 R6, R7, R8, RZ ;  /* 0x0000000807067227 */ /* 0x000fc800078e00ff */
[--C-:B------:R-:W-:Y:S01]  /*19e0*/  @!P4 IMAD.IADD R43, R43, 0x1, -R4.reuse ;  /* 0x000000012b2bc824 */ /* 0x100fe200078e0a04 */
[C---:B------:R-:W-:Y:S01]  /*19f0*/  ISETP.GT.U32.AND P4, PT, R4.reuse, R53, PT ;  /* 0x000000350400720c */ /* 0x040fe20003f84070 */
[--C-:B------:R-:W-:Y:S01]  /*1a00*/  @!P5 IMAD.IADD R45, R45, 0x1, -R4.reuse ;  /* 0x000000012d2dd824 */ /* 0x100fe200078e0a04 */
[C---:B------:R-:W-:Y:S01]  /*1a10*/  ISETP.GT.U32.AND P5, PT, R4.reuse, R55, PT ;  /* 0x000000370400720c */ /* 0x040fe20003fa4070 */
[----:B------:R-:W-:Y:S01]  /*1a20*/  @!P2 IMAD.IADD R41, R41, 0x1, -R4 ;  /* 0x000000012929a824 */ /* 0x000fe200078e0a04 */
[----:B------:R-:W-:Y:S01]  /*1a30*/  ISETP.GT.U32.AND P2, PT, R4, R51, PT ;  /* 0x000000330400720c */ /* 0x000fe20003f44070 */
[----:B------:R-:W-:Y:S02]  /*1a40*/  IMAD.MOV R9, RZ, RZ, -R6 ;  /* 0x000000ffff097224 */ /* 0x000fe400078e0a06 */
[----:B------:R-:W-:Y:S01]  /*1a50*/  @!P3 IMAD.IADD R47, R47, 0x1, -R4 ;  /* 0x000000012f2fb824 */ /* 0x000fe200078e0a04 */
[----:B------:R-:W-:Y:S01]  /*1a60*/  ISETP.GE.AND P3, PT, R213, RZ, PT ;  /* 0x000000ffd500720c */ /* 0x000fe20003f66270 */
[----:B------:R-:W-:-:S04]  /*1a70*/  IMAD.HI.U32 R6, R7, R10, RZ ;  /* 0x0000000a07067227 */ /* 0x000fc800078e00ff */
[C---:B------:R-:W-:Y:S02]  /*1a80*/  IMAD R9, R4.reuse, R9, R8 ;  /* 0x0000000904097224 */ /* 0x040fe400078e0208 */
[----:B------:R-:W-:Y:S02]  /*1a90*/  IMAD.MOV R11, RZ, RZ, -R6 ;  /* 0x000000ffff0b7224 */ /* 0x000fe400078e0a06 */
[----:B------:R-:W-:Y:S01]  /*1aa0*/  @!P6 IMAD.IADD R49, R49, 0x1, -R4 ;  /* 0x000000013131e824 */ /* 0x000fe200078e0a04 */
[----:B------:R-:W-:Y:S01]  /*1ab0*/  ISETP.GT.U32.AND P6, PT, R4, R9, PT ;  /* 0x000000090400720c */ /* 0x000fe20003fc4070 */
[----:B------:R-:W-:-:S04]  /*1ac0*/  IMAD.HI.U32 R6, R7, R13, RZ ;  /* 0x0000000d07067227 */ /* 0x000fc800078e00ff */
[--C-:B------:R-:W-:Y:S01]  /*1ad0*/  @!P4 IMAD.IADD R53, R53, 0x1, -R4.reuse ;  /* 0x000000013535c824 */ /* 0x100fe200078e0a04 */
[----:B------:R-:W-:Y:S01]  /*1ae0*/  ISETP.GE.AND P4, PT, R201, RZ, PT ;  /* 0x000000ffc900720c */ /* 0x000fe20003f86270 */
[----:B------:R-:W-:Y:S02]  /*1af0*/  @!P5 IMAD.IADD R55, R55, 0x1, -R4 ;  /* 0x000000013737d824 */ /* 0x000fe400078e0a04 */
[----:B------:R-:W-:Y:S02]  /*1b00*/  IMAD.MOV R6, RZ, RZ, -R6 ;  /* 0x000000ffff067224 */ /* 0x000fe400078e0a06 */
[----:B------:R-:W-:Y:S01]  /*1b10*/  @!P2 IMAD.IADD R51, R51, 0x1, -R4 ;  /* 0x000000013333a824 */ /* 0x000fe200078e0a04 */
[----:B------:R-:W-:Y:S01]  /*1b20*/  ISETP.GE.AND P2, PT, R202, RZ, PT ;  /* 0x000000ffca00720c */ /* 0x000fe20003f46270 */
[----:B------:R-:W-:Y:S01]  /*1b30*/  @!P3 IMAD.MOV R37, RZ, RZ, -R37 ;  /* 0x000000ffff25b224 */ /* 0x000fe200078e0a25 */
[C---:B------:R-:W-:Y:S01]  /*1b40*/  ISETP.GT.U32.AND P3, PT, R4.reuse, R55, PT ;  /* 0x000000370400720c */ /* 0x040fe20003f64070 */
[----:B------:R-:W-:-:S02]  /*1b50*/  IMAD R13, R4, R6, R13 ;  /* 0x00000006040d7224 */ /* 0x000fc400078e020d */
[----:B------:R-:W-:-:S04]  /*1b60*/  IMAD.HI.U32 R6, R7, R57, RZ ;  /* 0x0000003907067227 */ /* 0x000fc800078e00ff */
[----:B------:R-:W-:-:S04]  /*1b70*/  IMAD.HI.U32 R8, R7, R59, RZ ;  /* 0x0000003b07087227 */ /* 0x000fc800078e00ff */
[C---:B------:R-:W-:Y:S02]  /*1b80*/  IMAD R11, R4.reuse, R11, R10 ;  /* 0x0000000b040b7224 */ /* 0x040fe400078e020a */
[----:B------:R-:W-:Y:S02]  /*1b90*/  IMAD.MOV R6, RZ, RZ, -R6 ;  /* 0x000000ffff067224 */ /* 0x000fe400078e0a06 */
[----:B------:R-:W-:Y:S01]  /*1ba0*/  IMAD.MOV R8, RZ, RZ, -R8 ;  /* 0x000000ffff087224 */ /* 0x000fe200078e0a08 */
[C---:B------:R-:W-:Y:S01]  /*1bb0*/  ISETP.GT.U32.AND P5, PT, R4.reuse, R11, PT ;  /* 0x0000000b0400720c */ /* 0x040fe20003fa4070 */
[----:B------:R-:W-:Y:S01]  /*1bc0*/  @!P6 IMAD.IADD R9, R9, 0x1, -R4 ;  /* 0x000000010909e824 */ /* 0x000fe200078e0a04 */
[C---:B------:R-:W-:Y:S01]  /*1bd0*/  ISETP.GT.U32.AND P6, PT, R4.reuse, R51, PT ;  /* 0x000000330400720c */ /* 0x040fe20003fc4070 */
[C---:B------:R-:W-:Y:S02]  /*1be0*/  IMAD R59, R4.reuse, R8, R59 ;  /* 0x00000008043b7224 */ /* 0x040fe400078e023b */
[----:B------:R-:W-:Y:S01]  /*1bf0*/  @!P4 IMAD.MOV R41, RZ, RZ, -R41 ;  /* 0x000000ffff29c224 */ /* 0x000fe200078e0a29 */
[C---:B------:R-:W-:Y:S01]  /*1c00*/  ISETP.GT.U32.AND P4, PT, R4.reuse, R9, PT ;  /* 0x000000090400720c */ /* 0x040fe20003f84070 */
[----:B------:R-:W-:-:S02]  /*1c10*/  IMAD R57, R4, R6, R57 ;  /* 0x0000000604397224 */ /* 0x000fc400078e0239 */
[----:B------:R-:W-:Y:S01]  /*1c20*/  @!P2 IMAD.MOV R39, RZ, RZ, -R39 ;  /* 0x000000ffff27a224 */ /* 0x000fe200078e0a27 */
[----:B------:R-:W1:Y:S01]  /*1c30*/  I2F.RP R6, R20 ;  /* 0x0000001400067306 */ /* 0x000e620000209400 */
[----:B------:R-:W-:Y:S01]  /*1c40*/  IMAD.HI.U32 R10, R7, R61, RZ ;  /* 0x0000003d070a7227 */ /* 0x000fe200078e00ff */
[----:B------:R-:W-:-:S03]  /*1c50*/  ISETP.GT.U32.AND P2, PT, R4, R53, PT ;  /* 0x000000350400720c */ /* 0x000fc60003f44070 */
[----:B------:R-:W-:Y:S01]  /*1c60*/  @!P3 IMAD.IADD R55, R55, 0x1, -R4 ;  /* 0x000000013737b824 */ /* 0x000fe200078e0a04 */
[C---:B------:R-:W-:Y:S01]  /*1c70*/  ISETP.GT.U32.AND P3, PT, R4.reuse, R59, PT ;  /* 0x0000003b0400720c */ /* 0x040fe20003f64070 */
[----:B------:R-:W-:Y:S02]  /*1c80*/  IMAD.MOV R10, RZ, RZ, -R10 ;  /* 0x000000ffff0a7224 */ /* 0x000fe400078e0a0a */
[--C-:B------:R-:W-:Y:S02]  /*1c90*/  @!P5 IMAD.IADD R11, R11, 0x1, -R4.reuse ;  /* 0x000000010b0bd824 */ /* 0x100fe400078e0a04 */
[C---:B------:R-:W-:Y:S02]  /*1ca0*/  IMAD R61, R4.reuse, R10, R61 ;  /* 0x0000000a043d7224 */ /* 0x040fe400078e023d */
[--C-:B------:R-:W-:Y:S01]  /*1cb0*/  @!P4 IMAD.IADD R9, R9, 0x1, -R4.reuse ;  /* 0x000000010909c824 */ /* 0x100fe200078e0a04 */
[C---:B------:R-:W-:Y:S01]  /*1cc0*/  ISETP.GT.U32.AND P5, PT, R4.reuse, R11, PT ;  /* 0x0000000b0400720c */ /* 0x040fe20003fa4070 */
[--C-:B------:R-:W-:Y:S01]  /*1cd0*/  @!P2 IMAD.IADD R53, R53, 0x1, -R4.reuse ;  /* 0x000000013535a824 */ /* 0x100fe200078e0a04 */
[C---:B------:R-:W-:Y:S01]  /*1ce0*/  ISETP.GT.U32.AND P4, PT, R4.reuse, R61, PT ;  /* 0x0000003d0400720c */ /* 0x040fe20003f84070 */
[----:B-1----:R-:W1:Y:S01]  /*1cf0*/  MUFU.RCP R6, R6 ;  /* 0x0000000600067308 */ /* 0x002e620000001000 */
[----:B------:R-:W-:Y:S01]  /*1d00*/  ISETP.GT.U32.AND P2, PT, R4, R57, PT ;  /* 0x000000390400720c */ /* 0x000fe20003f44070 */
[----:B------:R-:W-:Y:S01]  /*1d10*/  @!P3 IMAD.IADD R59, R59, 0x1, -R4 ;  /* 0x000000013b3bb824 */ /* 0x000fe200078e0a04 */
[----:B------:R-:W-:Y:S01]  /*1d20*/  ISETP.GE.AND P3, PT, R198, RZ, PT ;  /* 0x000000ffc600720c */ /* 0x000fe20003f66270 */
[----:B------:R-:W-:-:S04]  /*1d30*/  IMAD.HI.U32 R5, R7, R63, RZ ;  /* 0x0000003f07057227 */ /* 0x000fc800078e00ff */
[----:B------:R-:W-:Y:S02]  /*1d40*/  IMAD.MOV R5, RZ, RZ, -R5 ;  /* 0x000000ffff057224 */ /* 0x000fe400078e0a05 */
[--C-:B------:R-:W-:Y:S01]  /*1d50*/  @!P6 IMAD.IADD R51, R51, 0x1, -R4.reuse ;  /* 0x000000013333e824 */ /* 0x100fe200078e0a04 */
[C---:B------:R-:W-:Y:S01]  /*1d60*/  ISETP.GT.U32.AND P6, PT, R4.reuse, R13, PT ;  /* 0x0000000d0400720c */ /* 0x040fe20003fc4070 */
[----:B------:R-:W-:Y:S02]  /*1d70*/  IMAD.IADD R155, R155, 0x1, R207 ;  /* 0x000000019b9b7824 */ /* 0x000fe400078e02cf */
[C---:B------:R-:W-:Y:S02]  /*1d80*/  IMAD R63, R4.reuse, R5, R63 ;  /* 0x00000005043f7224 */ /* 0x040fe400078e023f */
[--C-:B------:R-:W-:Y:S01]  /*1d90*/  @!P4 IMAD.IADD R61, R61, 0x1, -R4.reuse ;  /* 0x000000013d3dc824 */ /* 0x100fe200078e0a04 */
[----:B------:R-:W-:Y:S01]  /*1da0*/  IABS R65, R155 ;  /* 0x0000009b00417213 */ /* 0x000fe20000000000 */
[--C-:B------:R-:W-:Y:S01]  /*1db0*/  @!P2 IMAD.IADD R57, R57, 0x1, -R4.reuse ;  /* 0x000000013939a824 */ /* 0x100fe200078e0a04 */
[----:B------:R-:W-:Y:S01]  /*1dc0*/  ISETP.GE.AND P2, PT, R199, RZ, PT ;  /* 0x000000ffc700720c */ /* 0x000fe20003f46270 */
[----:B------:R-:W-:Y:S01]  /*1dd0*/  @!P5 IMAD.IADD R11, R11, 0x1, -R4 ;  /* 0x000000010b0bd824 */ /* 0x000fe200078e0a04 */
[C---:B------:R-:W-:Y:S01]  /*1de0*/  ISETP.GT.U32.AND P5, PT, R4.reuse, R63, PT ;  /* 0x0000003f0400720c */ /* 0x040fe20003fa4070 */
[----:B------:R-:W-:Y:S01]  /*1df0*/  @!P3 IMAD.MOV R47, RZ, RZ, -R47 ;  /* 0x000000ffff2fb224 */ /* 0x000fe200078e0a2f */
[----:B------:R-:W-:Y:S01]  /*1e00*/  ISETP.GT.U32.AND P3, PT, R4, R61, PT ;  /* 0x0000003d0400720c */ /* 0x000fe20003f64070 */
[----:B-1----:R-:W-:-:S02]  /*1e10*/  VIADD R6, R6, 0xffffffe ;  /* 0x0ffffffe06067836 */ /* 0x002fc40000000000 */
[----:B------:R-:W-:Y:S02]  /*1e20*/  IMAD.HI.U32 R8, R7, R65, RZ ;  /* 0x0000004107087227 */ /* 0x000fe400078e00ff */
[----:B------:R1:W2:Y:S02]  /*1e30*/  F2I.FTZ.U32.TRUNC.NTZ R7, R6 ;  /* 0x0000000600077305 */ /* 0x0002a4000021f000 */
[--C-:B------:R-:W-:Y:S01]  /*1e40*/  @!P6 IMAD.IADD R13, R13, 0x1, -R4.reuse ;  /* 0x000000010d0de824 */ /* 0x100fe200078e0a04 */
[----:B------:R-:W-:Y:S01]  /*1e50*/  ISETP.GE.AND P6, PT, R200, RZ, PT ;  /* 0x000000ffc800720c */ /* 0x000fe20003fc6270 */
[----:B------:R-:W-:Y:S01]  /*1e60*/  @!P2 IMAD.MOV R45, RZ, RZ, -R45 ;  /* 0x000000ffff2da224 */ /* 0x000fe200078e0a2d */
[C---:B------:R-:W-:Y:S01]  /*1e70*/  ISETP.GT.U32.AND P2, PT, R4.reuse, R59, PT ;  /* 0x0000003b0400720c */ /* 0x040fe20003f44070 */
[--C-:B------:R-:W-:Y:S01]  /*1e80*/  @!P5 IMAD.IADD R63, R63, 0x1, -R4.reuse ;  /* 0x000000013f3fd824 */ /* 0x100fe200078e0a04 */
[C---:B------:R-:W-:Y:S01]  /*1e90*/  ISETP.GT.U32.AND P4, PT, R4.reuse, R13, PT ;  /* 0x0000000d0400720c */ /* 0x040fe20003f84070 */
[----:B------:R-:W-:Y:S01]  /*1ea0*/  @!P3 IMAD.IADD R61, R61, 0x1, -R4 ;  /* 0x000000013d3db824 */ /* 0x000fe200078e0a04 */
[----:B------:R-:W-:Y:S01]  /*1eb0*/  ISETP.GT.U32.AND P5, PT, R4, R57, PT ;  /* 0x000000390400720c */ /* 0x000fe20003fa4070 */
[----:B------:R-:W-:Y:S01]  /*1ec0*/  IMAD.MOV R8, RZ, RZ, -R8 ;  /* 0x000000ffff087224 */ /* 0x000fe200078e0a08 */
[----:B------:R-:W-:Y:S01]  /*1ed0*/  ISETP.GE.AND P3, PT, R196, RZ, PT ;  /* 0x000000ffc400720c */ /* 0x000fe20003f66270 */
[----:B-1----:R-:W-:-:S02]  /*1ee0*/  IMAD.MOV.U32 R6, RZ, RZ, RZ ;  /* 0x000000ffff067224 */ /* 0x002fc400078e00ff */
[----:B------:R-:W-:Y:S02]  /*1ef0*/  IMAD R65, R4, R8, R65 ;  /* 0x0000000804417224 */ /* 0x000fe400078e0241 */
[----:B--2---:R-:W-:Y:S02]  /*1f00*/  IMAD.MOV R5, RZ, RZ, -R7 ;  /* 0x000000ffff057224 */ /* 0x004fe400078e0a07 */
[--C-:B------:R-:W-:Y:S01]  /*1f10*/  @!P2 IMAD.IADD R59, R59, 0x1, -R4.reuse ;  /* 0x000000013b3ba824 */ /* 0x100fe200078e0a04 */
[----:B------:R-:W-:Y:S01]  /*1f20*/  ISETP.GE.AND P2, PT, R56, UR12, PT ;  /* 0x0000000c38007c0c */ /* 0x000fe2000bf46270 */
[----:B------:R-:W-:Y:S02]  /*1f30*/  IMAD R5, R5, R20, RZ ;  /* 0x0000001405057224 */ /* 0x000fe400078e02ff */
[--C-:B------:R-:W-:Y:S01]  /*1f40*/  @!P4 IMAD.IADD R13, R13, 0x1, -R4.reuse ;  /* 0x000000010d0dc824 */ /* 0x100fe200078e0a04 */
[----:B------:R-:W-:Y:S01]  /*1f50*/  ISETP.GT.U32.AND P4, PT, R4, R65, PT ;  /* 0x000000410400720c */ /* 0x000fe20003f84070 */
[----:B------:R-:W-:Y:S01]  /*1f60*/  @!P5 IMAD.IADD R57, R57, 0x1, -R4 ;  /* 0x000000013939d824 */ /* 0x000fe200078e0a04 */
[----:B------:R-:W-:Y:S01]  /*1f70*/  ISETP.GE.AND P5, PT, R197, RZ, PT ;  /* 0x000000ffc500720c */ /* 0x000fe20003fa6270 */
[----:B------:R-:W-:Y:S01]  /*1f80*/  @!P3 IMAD.MOV R51, RZ, RZ, -R51 ;  /* 0x000000ffff33b224 */ /* 0x000fe200078e0a33 */
[----:B------:R-:W-:Y:S01]  /*1f90*/  ISETP.GE.AND P3, PT, R161, RZ, PT ;  /* 0x000000ffa100720c */ /* 0x000fe20003f66270 */
[----:B------:R-:W-:Y:S01]  /*1fa0*/  IMAD.HI.U32 R6, R7, R5, R6 ;  /* 0x0000000507067227 */ /* 0x000fe200078e0006 */
[----:B------:R-:W-:-:S02]  /*1fb0*/  SEL R5, RZ, UR9, P2 ;  /* 0x00000009ff057c07 */ /* 0x000fc40009000000 */
[----:B------:R-:W-:Y:S01]  /*1fc0*/  ISETP.GE.AND P2, PT, R163, RZ, PT ;  /* 0x000000ffa300720c */ /* 0x000fe20003f46270 */
[----:B------:R-:W-:Y:S02]  /*1fd0*/  IMAD.MOV.U32 R18, RZ, RZ, R11 ;  /* 0x000000ffff127224 */ /* 0x000fe400078e000b */
[----:B------:R-:W-:Y:S01]  /*1fe0*/  @!P6 IMAD.MOV R43, RZ, RZ, -R43 ;  /* 0x000000ffff2be224 */ /* 0x000fe200078e0a2b */
[----:B------:R-:W-:Y:S01]  /*1ff0*/  ISETP.GT.U32.AND P6, PT, R4, R63, PT ;  /* 0x0000003f0400720c */ /* 0x000fe20003fc4070 */
[----:B------:R-:W-:Y:S01]  /*2000*/  @!P4 IMAD.IADD R65, R65, 0x1, -R4 ;  /* 0x000000014141c824 */ /* 0x000fe200078e0a04 */
[----:B------:R-:W-:Y:S01]  /*2010*/  ISETP.GE.AND P4, PT, R195, RZ, PT ;  /* 0x000000ffc300720c */ /* 0x000fe20003f86270 */
[----:B------:R-:W-:Y:S01]  /*2020*/  @!P5 IMAD.MOV R49, RZ, RZ, -R49 ;  /* 0x000000ffff31d224 */ /* 0x000fe200078e0a31 */
[----:B------:R-:W-:Y:S01]  /*2030*/  ISETP.GE.AND P5, PT, R162, RZ, PT ;  /* 0x000000ffa200720c */ /* 0x000fe20003fa6270 */
[----:B------:R-:W-:Y:S01]  /*2040*/  @!P3 IMAD.MOV R18, RZ, RZ, -R18 ;  /* 0x000000ffff12b224 */ /* 0x000fe200078e0a12 */
[----:B------:R-:W-:Y:S01]  /*2050*/  ISETP.GE.AND P3, PT, R158, RZ, PT ;  /* 0x000000ff9e00720c */ /* 0x000fe20003f66270 */
[----:B------:R-:W-:Y:S01]  /*2060*/  VIADD R229, R208, UR4 ;  /* 0x00000004d0e57c36 */ /* 0x000fe20008000000 */
[----:B------:R-:W-:Y:S01]  /*2070*/  ULDC UR4, c[0x0][0x240] ;  /* 0x0000900000047ab9 */ /* 0x000fe20000000800 */
[----:B------:R-:W-:Y:S01]  /*2080*/  @!P2 IMAD.MOV R55, RZ, RZ, -R55 ;  /* 0x000000ffff37a224 */ /* 0x000fe200078e0a37 */
[----:B------:R-:W-:Y:S01]  /*2090*/  ISETP.GT.U32.AND P2, PT, R4, R65, PT ;  /* 0x000000410400720c */ /* 0x000fe20003f44070 */
[----:B------:R-:W-:Y:S01]  /*20a0*/  IMAD.MOV.U32 R78, RZ, RZ, R9 ;  /* 0x000000ffff4e7224 */ /* 0x000fe200078e0009 */
[----:B------:R-:W-:Y:S01]  /*20b0*/  IABS R11, R229 ;  /* 0x000000e5000b7213 */ /* 0x000fe20000000000 */
[----:B------:R-:W-:Y:S01]  /*20c0*/  @!P6 IMAD.IADD R63, R63, 0x1, -R4 ;  /* 0x000000013f3fe824 */ /* 0x000fe200078e0a04 */
[----:B------:R-:W-:Y:S01]  /*20d0*/  ISETP.GE.AND P6, PT, R88, UR12, PT ;  /* 0x0000000c58007c0c */ /* 0x000fe2000bfc6270 */
[----:B------:R-:W-:Y:S01]  /*20e0*/  @!P4 IMAD.MOV R53, RZ, RZ, -R53 ;  /* 0x000000ffff35c224 */ /* 0x000fe200078e0a35 */
[----:B------:R-:W-:Y:S01]  /*20f0*/  ISETP.GE.AND P4, PT, R160, RZ, PT ;  /* 0x000000ffa000720c */ /* 0x000fe20003f86270 */
[----:B------:R-:W-:Y:S01]  /*2100*/  @!P5 IMAD.MOV R78, RZ, RZ, -R78 ;  /* 0x000000ffff4ed224 */ /* 0x000fe200078e0a4e */
[----:B------:R-:W-:Y:S01]  /*2110*/  ISETP.GE.AND P5, PT, R159, RZ, PT ;  /* 0x000000ff9f00720c */ /* 0x000fe20003fa6270 */
[----:B------:R-:W-:Y:S01]  /*2120*/  @!P3 IMAD.MOV R59, RZ, RZ, -R59 ;  /* 0x000000ffff3bb224 */ /* 0x000fe200078e0a3b */
[----:B------:R-:W-:Y:S01]  /*2130*/  ISETP.GE.AND P3, PT, R156, RZ, PT ;  /* 0x000000ff9c00720c */ /* 0x000fe20003f66270 */
[----:B------:R-:W-:Y:S01]  /*2140*/  IMAD.HI.U32 R6, R6, R11, RZ ;  /* 0x0000000b06067227 */ /* 0x000fe200078e00ff */
[----:B------:R-:W-:-:S02]  /*2150*/  SEL R7, RZ, UR9, P6 ;  /* 0x00000009ff077c07 */ /* 0x000fc4000b000000 */
[----:B------:R-:W-:Y:S01]  /*2160*/  ISETP.NE.U32.AND P6, PT, R5, RZ, PT ;  /* 0x000000ff0500720c */ /* 0x000fe20003fc5070 */
[----:B------:R-:W-:Y:S01]  /*2170*/  @!P2 IMAD.IADD R65, R65, 0x1, -R4 ;  /* 0x000000014141a824 */ /* 0x000fe200078e0a04 */
[----:B------:R-:W-:Y:S01]  /*2180*/  ISETP.GE.AND P2, PT, R157, RZ, PT ;  /* 0x000000ff9d00720c */ /* 0x000fe20003f46270 */
[----:B------:R-:W-:Y:S02]  /*2190*/  IMAD.MOV R6, RZ, RZ, -R6 ;  /* 0x000000ffff067224 */ /* 0x000fe400078e0a06 */
[----:B------:R-:W-:Y:S02]  /*21a0*/  IMAD R4, R2, UR22, RZ ;  /* 0x0000001602047c24 */ /* 0x000fe4000f8e02ff */
[----:B------:R-:W-:Y:S02]  /*21b0*/  IMAD.U32 R5, RZ, RZ, UR22 ;  /* 0x00000016ff057e24 */ /* 0x000fe4000f8e00ff */
[----:B------:R-:W-:Y:S01]  /*21c0*/  IMAD.MOV.U32 R80, RZ, RZ, R13 ;  /* 0x000000ffff507224 */ /* 0x000fe200078e000d */
[----:B------:R-:W-:Y:S01]  /*21d0*/  LOP3.LUT R13, RZ, R139, RZ, 0x33, !PT ;  /* 0x0000008bff0d7212 */ /* 0x000fe200078e33ff */
[----:B------:R-:W-:-:S02]  /*21e0*/  IMAD R11, R20, R6, R11 ;  /* 0x00000006140b7224 */ /* 0x000fc400078e020b */
[----:B------:R-:W-:Y:S02]  /*21f0*/  IMAD.U32 R6, RZ, RZ, UR22 ;  /* 0x00000016ff067e24 */ /* 0x000fe4000f8e00ff */
[----:B------:R-:W-:Y:S02]  /*2200*/  IMAD R5, R5, 0x2, R4 ;  /* 0x0000000205057824 */ /* 0x000fe400078e0204 */
[----:B------:R-:W-:Y:S01]  /*2210*/  @!P4 IMAD.MOV R80, RZ, RZ, -R80 ;  /* 0x000000ffff50c224 */ /* 0x000fe200078e0a50 */
[----:B------:R-:W-:Y:S01]  /*2220*/  ISETP.NE.U32.AND P4, PT, R7, RZ, PT ;  /* 0x000000ff0700720c */ /* 0x000fe20003f85070 */
[----:B------:R-:W-:Y:S01]  /*2230*/  @!P5 IMAD.MOV R57, RZ, RZ, -R57 ;  /* 0x000000ffff39d224 */ /* 0x000fe200078e0a39 */
[----:B------:R-:W-:Y:S01]  /*2240*/  ISETP.GE.AND P5, PT, R155, RZ, PT ;  /* 0x000000ff9b00720c */ /* 0x000fe20003fa6270 */
[----:B------:R-:W-:Y:S02]  /*2250*/  IMAD.U32 R7, RZ, RZ, UR22 ;  /* 0x00000016ff077e24 */ /* 0x000fe4000f8e00ff */
[----:B------:R-:W-:-:S02]  /*2260*/  IMAD R6, R6, 0x2, R5 ;  /* 0x0000000206067824 */ /* 0x000fc400078e0205 */
[----:B------:R-:W-:Y:S01]  /*2270*/  @!P3 IMAD.MOV R63, RZ, RZ, -R63 ;  /* 0x000000ffff3fb224 */ /* 0x000fe200078e0a3f */
[----:B------:R-:W-:Y:S01]  /*2280*/  ISETP.GT.U32.AND P3, PT, R20, R11, PT ;  /* 0x0000000b1400720c */ /* 0x000fe20003f64070 */
[----:B------:R-:W-:Y:S01]  /*2290*/  @!P2 IMAD.MOV R61, RZ, RZ, -R61 ;  /* 0x000000ffff3da224 */ /* 0x000fe200078e0a3d */
[----:B------:R-:W-:Y:S01]  /*22a0*/  ISETP.GE.AND P2, PT, R244, UR12, PT ;  /* 0x0000000cf4007c0c */ /* 0x000fe2000bf46270 */
[----:B------:R-:W-:Y:S02]  /*22b0*/  IMAD.U32 R8, RZ, RZ, UR22 ;  /* 0x00000016ff087e24 */ /* 0x000fe4000f8e00ff */
[----:B------:R-:W-:Y:S01]  /*22c0*/  IMAD R7, R7, 0x2, R6 ;  /* 0x0000000207077824 */ /* 0x000fe200078e0206 */
[----:B------:R-:W-:Y:S01]  /*22d0*/  SEL R10, RZ, UR9, P2 ;  /* 0x00000009ff0a7c07 */ /* 0x000fe20009000000 */
[----:B------:R-:W-:Y:S02]  /*22e0*/  IMAD.U32 R9, RZ, RZ, UR22 ;  /* 0x00000016ff097e24 */ /* 0x000fe4000f8e00ff */
[----:B------:R-:W-:Y:S01]  /*22f0*/  IMAD R8, R8, 0x2, R7 ;  /* 0x0000000208087824 */ /* 0x000fe200078e0207 */
[----:B------:R-:W-:Y:S01]  /*2300*/  ISETP.NE.U32.AND P2, PT, R10, RZ, PT ;  /* 0x000000ff0a00720c */ /* 0x000fe20003f45070 */
[----:B------:R-:W-:-:S02]  /*2310*/  IMAD.U32 R10, RZ, RZ, UR22 ;  /* 0x00000016ff0a7e24 */ /* 0x000fc4000f8e00ff */
[----:B------:R-:W-:Y:S02]  /*2320*/  IMAD R9, R9, 0x2, R8 ;  /* 0x0000000209097824 */ /* 0x000fe400078e0208 */
[----:B------:R-:W-:Y:S01]  /*2330*/  @!P5 IMAD.MOV R65, RZ, RZ, -R65 ;  /* 0x000000ffff41d224 */ /* 0x000fe200078e0a41 */
[----:B------:R-:W-:Y:S01]  /*2340*/  ISETP.NE.AND P5, PT, R139, RZ, PT ;  /* 0x000000ff8b00720c */ /* 0x000fe20003fa5270 */
[----:B------:R-:W-:Y:S02]  /*2350*/  @!P3 IMAD.IADD R11, R11, 0x1, -R20 ;  /* 0x000000010b0bb824 */ /* 0x000fe400078e0a14 */
[----:B------:R-:W-:Y:S01]  /*2360*/  IMAD R10, R10, 0x2, R9 ;  /* 0x000000020a0a7824 */ /* 0x000fe200078e0209 */
[C---:B------:R-:W-:Y:S01]  /*2370*/  SEL R26, R13.reuse, R12, !P5 ;  /* 0x0000000c0d1a7207 */ /* 0x040fe20006800000 */
[----:B------:R-:W-:Y:S01]  /*2380*/  IMAD.U32 R12, RZ, RZ, UR22 ;  /* 0x00000016ff0c7e24 */ /* 0x000fe2000f8e00ff */
[----:B------:R-:W-:Y:S01]  /*2390*/  SEL R56, R13, R14, !P5 ;  /* 0x0000000e0d387207 */ /* 0x000fe20006800000 */
[----:B------:R-:W-:Y:S01]  /*23a0*/  IMAD R194, R87, 0x4, R10 ;  /* 0x0000000457c27824 */ /* 0x000fe200078e020a */
[C---:B------:R-:W-:Y:S01]  /*23b0*/  SEL R28, R13.reuse, R16, !P5 ;  /* 0x000000100d1c7207 */ /* 0x040fe20006800000 */
[----:B------:R-:W-:Y:S01]  /*23c0*/  IMAD.U32 R14, RZ, RZ, UR22 ;  /* 0x00000016ff0e7e24 */ /* 0x000fe2000f8e00ff */
        /* <DEDUP_REMOVED lines=15> */
[----:B------:R-:W-:Y:S01]  /*24c0*/  IMAD R22, R208, UR23, RZ ;  /* 0x00000017d0167c24 */ /* 0x000fe2000f8e02ff */
[C---:B------:R-:W-:Y:S01]  /*24d0*/  SEL R66, R13.reuse, R31, !P5 ;  /* 0x0000001f0d427207 */ /* 0x040fe20006800000 */
[----:B------:R-:W-:Y:S01]  /*24e0*/  IMAD.U32 R31, RZ, RZ, UR22 ;  /* 0x00000016ff1f7e24 */ /* 0x000fe2000f8e00ff */
[C---:B------:R-:W-:Y:S01]  /*24f0*/  SEL R67, R13.reuse, R33, !P5 ;  /* 0x000000210d437207 */ /* 0x040fe20006800000 */
[----:B------:R-:W-:Y:S01]  /*2500*/  IMAD R89, R88, UR22, RZ ;  /* 0x0000001658597c24 */ /* 0x000fe2000f8e02ff */
[----:B------:R-:W-:Y:S01]  /*2510*/  SEL R68, R13, R35, !P5 ;  /* 0x000000230d447207 */ /* 0x000fe20006800000 */
[----:B------:R-:W-:Y:S01]  /*2520*/  IMAD R88, R207, UR22, RZ ;  /* 0x00000016cf587c24 */ /* 0x000fe2000f8e02ff */
[----:B------:R-:W-:Y:S01]  /*2530*/  SEL R69, R13, R37, !P5 ;  /* 0x000000250d457207 */ /* 0x000fe20006800000 */
[----:B------:R-:W-:Y:S01]  /*2540*/  IMAD.SHL.U32 R152, R89, 0x4, RZ ;  /* 0x0000000459987824 */ /* 0x000fe200078e00ff */
[C---:B------:R-:W-:Y:S01]  /*2550*/  SEL R70, R13.reuse, R39, !P5 ;  /* 0x000000270d467207 */ /* 0x040fe20006800000 */
[----:B------:R-:W-:Y:S01]  /*2560*/  IMAD.SHL.U32 R151, R88, 0x4, RZ ;  /* 0x0000000458977824 */ /* 0x000fe200078e00ff */
[C---:B------:R-:W-:Y:S01]  /*2570*/  SEL R71, R13.reuse, R41, !P5 ;  /* 0x000000290d477207 */ /* 0x040fe20006800000 */
[----:B------:R-:W-:Y:S01]  /*2580*/  IMAD R56, R56, UR4, RZ ;  /* 0x0000000438387c24 */ /* 0x000fe2000f8e02ff */
        /* <DEDUP_REMOVED lines=10> */
[----:B------:R-:W-:Y:S01]  /*2630*/  SEL R77, R13, R53, !P5 ;  /* 0x000000350d4d7207 */ /* 0x000fe20006800000 */
[----:B------:R-:W-:Y:S01]  /*2640*/  IMAD R67, R67, UR4, RZ ;  /* 0x0000000443437c24 */ /* 0x000fe2000f8e02ff */
[C---:B------:R-:W-:Y:S01]  /*2650*/  SEL R78, R13.reuse, R78, !P5 ;  /* 0x0000004e0d4e7207 */ /* 0x040fe20006800000 */
[----:B------:R-:W-:Y:S01]  /*2660*/  IMAD R68, R68, UR4, RZ ;  /* 0x0000000444447c24 */ /* 0x000fe2000f8e02ff */
[C---:B------:R-:W-:Y:S01]  /*2670*/  SEL R79, R13.reuse, R18, !P5 ;  /* 0x000000120d4f7207 */ /* 0x040fe20006800000 */
[----:B------:R-:W-:Y:S01]  /*2680*/  IMAD.U32 R18, RZ, RZ, UR22 ;  /* 0x00000016ff127e24 */ /* 0x000fe2000f8e00ff */
[----:B------:R-:W-:Y:S01]  /*2690*/  SEL R80, R13, R80, !P5 ;  /* 0x000000500d507207 */ /* 0x000fe20006800000 */
        /* <DEDUP_REMOVED lines=11> */
[----:B------:R-:W-:Y:S01]  /*2750*/  ISETP.GT.U32.AND P3, PT, R20, R11, PT ;  /* 0x0000000b1400720c */ /* 0x000fe20003f64070 */
[----:B------:R-:W-:Y:S01]  /*2760*/  IMAD R71, R71, UR4, RZ ;  /* 0x0000000447477c24 */ /* 0x000fe2000f8e02ff */
[----:B------:R-:W-:Y:S01]  /*2770*/  SEL R86, R13, R65, !P5 ;  /* 0x000000410d567207 */ /* 0x000fe20006800000 */
[----:B------:R-:W-:Y:S01]  /*2780*/  IMAD.U32 R13, RZ, RZ, UR22 ;  /* 0x00000016ff0d7e24 */ /* 0x000fe2000f8e00ff */
[----:B------:R-:W-:Y:S01]  /*2790*/  ISETP.GE.AND P5, PT, R229, RZ, PT ;  /* 0x000000ffe500720c */ /* 0x000fe20003fa6270 */
[----:B------:R-:W-:-:S02]  /*27a0*/  IMAD R65, R29, UR4, RZ ;  /* 0x000000041d417c24 */ /* 0x000fc4000f8e02ff */
[----:B------:R-:W-:Y:S02]  /*27b0*/  IMAD R150, R13, 0x2, R194 ;  /* 0x000000020d967824 */ /* 0x000fe400078e02c2 */
[----:B------:R-:W-:Y:S02]  /*27c0*/  IMAD R72, R72, UR4, RZ ;  /* 0x0000000448487c24 */ /* 0x000fe4000f8e02ff */
[----:B------:R-:W-:Y:S02]  /*27d0*/  IMAD R87, R87, 0x2, R150 ;  /* 0x0000000257577824 */ /* 0x000fe400078e0296 */
[----:B------:R-:W-:Y:S01]  /*27e0*/  @!P3 IMAD.IADD R11, R11, 0x1, -R20 ;  /* 0x000000010b0bb824 */ /* 0x000fe200078e0a14 */
[----:B------:R-:W-:Y:S01]  /*27f0*/  ISETP.NE.AND P3, PT, R138, RZ, PT ;  /* 0x000000ff8a00720c */ /* 0x000fe20003f65270 */
[----:B------:R-:W-:Y:S02]  /*2800*/  IMAD R12, R12, 0x2, R87 ;  /* 0x000000020c0c7824 */ /* 0x000fe400078e0257 */
[----:B------:R-:W-:-:S02]  /*2810*/  IMAD.MOV.U32 R230, RZ, RZ, R11 ;  /* 0x000000ffffe67224 */ /* 0x000fc400078e000b */
[----:B------:R-:W-:Y:S02]  /*2820*/  IMAD R13, R13, 0x2, R12 ;  /* 0x000000020d0d7824 */ /* 0x000fe400078e020c */
[----:B------:R-:W-:Y:S02]  /*2830*/  @!P5 IMAD.MOV R230, RZ, RZ, -R230 ;  /* 0x000000ffffe6d224 */ /* 0x000fe400078e0ae6 */
[----:B------:R-:W-:Y:S02]  /*2840*/  IMAD R14, R14, 0x2, R13 ;  /* 0x000000020e0e7824 */ /* 0x000fe400078e020d */
[----:B------:R-:W-:Y:S02]  /*2850*/  IMAD.U32 R20, RZ, RZ, UR22 ;  /* 0x00000016ff147e24 */ /* 0x000fe4000f8e00ff */
[----:B------:R-:W-:Y:S01]  /*2860*/  IMAD R15, R15, 0x2, R14 ;  /* 0x000000020f0f7824 */ /* 0x000fe200078e020e */
[----:B------:R-:W-:Y:S01]  /*2870*/  @!P3 LOP3.LUT R230, RZ, R138, RZ, 0x33, !PT ;  /* 0x0000008affe6b212 */ /* 0x000fe200078e33ff */
[----:B------:R-:W-:-:S02]  /*2880*/  IMAD R73, R73, UR4, RZ ;  /* 0x0000000449497c24 */ /* 0x000fc4000f8e02ff */
[----:B------:R-:W-:Y:S02]  /*2890*/  IMAD R11, R16, 0x4, R15 ;  /* 0x00000004100b7824 */ /* 0x000fe400078e020f */
[----:B------:R-:W-:Y:S02]  /*28a0*/  IMAD R230, R230, UR13, RZ ;  /* 0x0000000de6e67c24 */ /* 0x000fe4000f8e02ff */
[----:B------:R-:W-:Y:S02]  /*28b0*/  IMAD R16, R18, 0x2, R11 ;  /* 0x0000000212107824 */ /* 0x000fe400078e020b */
[----:B------:R-:W-:Y:S02]  /*28c0*/  IMAD.SHL.U32 R231, R230, 0x4, RZ ;  /* 0x00000004e6e77824 */ /* 0x000fe400078e00ff */
[----:B------:R-:W-:Y:S02]  /*28d0*/  IMAD R17, R17, 0x2, R16 ;  /* 0x0000000211117824 */ /* 0x000fe400078e0210 */
[----:B------:R-:W-:Y:S01]  /*28e0*/  IMAD R74, R74, UR4, RZ ;  /* 0x000000044a4a7c24 */ /* 0x000fe2000f8e02ff */
[----:B------:R-:W-:Y:S01]  /*28f0*/  IADD3 R125, P3, R231, UR10, RZ ;  /* 0x0000000ae77d7c10 */ /* 0x000fe2000ff7e0ff */
[----:B------:R-:W-:-:S02]  /*2900*/  IMAD R18, R20, 0x2, R17 ;  /* 0x0000000214127824 */ /* 0x000fc400078e0211 */
[----:B------:R-:W-:Y:S01]  /*2910*/  IMAD R75, R75, UR4, RZ ;  /* 0x000000044b4b7c24 */ /* 0x000fe2000f8e02ff */
[----:B------:R-:W-:Y:S01]  /*2920*/  LEA.HI.X.SX32 R25, R230, UR11, 0x2, P3 ;  /* 0x0000000be6197c11 */ /* 0x000fe200098f16ff */
[----:B------:R-:W-:Y:S01]  /*2930*/  IMAD R19, R19, 0x2, R18 ;  /* 0x0000000213137824 */ /* 0x000fe200078e0212 */
[CC--:B------:R-:W-:Y:S01]  /*2940*/  LEA R134, P3, R13.reuse, R125.reuse, 0x2 ;  /* 0x0000007d0d867211 */ /* 0x0c0fe200078610ff */
[----:B------:R-:W-:Y:S01]  /*2950*/  IMAD R76, R76, UR4, RZ ;  /* 0x000000044c4c7c24 */ /* 0x000fe2000f8e02ff */
[----:B------:R-:W-:Y:S01]  /*2960*/  LEA R142, P5, R12, R125, 0x2 ;  /* 0x0000007d0c8e7211 */ /* 0x000fe200078a10ff */
[----:B------:R-:W-:Y:S01]  /*2970*/  IMAD R20, R24, 0x2, R19 ;  /* 0x0000000218147824 */ /* 0x000fe200078e0213 */
[----:B------:R-:W-:Y:S01]  /*2980*/  LEA.HI.X.SX32 R135, R13, R25, 0x2, P3 ;  /* 0x000000190d877211 */ /* 0x000fe200018f16ff */
        /* <DEDUP_REMOVED lines=14> */
[----:B------:R-:W-:Y:S01]  /*2a70*/  IMAD R79, R79, UR4, RZ ;  /* 0x000000044f4f7c24 */ /* 0x000fe2000f8e02ff */
[----:B------:R-:W-:Y:S01]  /*2a80*/  LEA.HI.X.SX32 R167, R16, R25, 0x2, P3 ;  /* 0x0000001910a77211 */ /* 0x000fe200018f16ff */
[----:B------:R-:W-:Y:S01]  /*2a90*/  IMAD R80, R80, UR4, RZ ;  /* 0x0000000450507c24 */ /* 0x000fe2000f8e02ff */
[----:B------:R-:W-:Y:S01]  /*2aa0*/  LEA R146, P3, R18, R125, 0x2 ;  /* 0x0000007d12927211 */ /* 0x000fe200078610ff */
[----:B------:R-:W-:Y:S01]  /*2ab0*/  IMAD R81, R81, UR4, RZ ;  /* 0x0000000451517c24 */ /* 0x000fe2000f8e02ff */
[-C--:B------:R-:W-:Y:S01]  /*2ac0*/  LEA.HI.X.SX32 R39, R11, R25.reuse, 0x2, P5 ;  /* 0x000000190b277211 */ /* 0x080fe200028f16ff */
[----:B------:R-:W-:Y:S01]  /*2ad0*/  IMAD R11, R40, 0x2, R13 ;  /* 0x00000002280b7824 */ /* 0x000fe200078e020d */
[----:B------:R-:W-:Y:S01]  /*2ae0*/  LEA.HI.X.SX32 R147, R18, R25, 0x2, P3 ;  /* 0x0000001912937211 */ /* 0x000fe200018f16ff */
[----:B------:R-:W-:Y:S01]  /*2af0*/  IMAD R83, R83, UR4, RZ ;  /* 0x0000000453537c24 */ /* 0x000fe2000f8e02ff */
[CC--:B------:R-:W-:Y:S01]  /*2b00*/  LEA R170, P5, R17.reuse, R125.reuse, 0x2 ;  /* 0x0000007d11aa7211 */ /* 0x0c0fe200078a10ff */
[----:B------:R-:W-:Y:S01]  /*2b10*/  IMAD R14, R42, 0x2, R11 ;  /* 0x000000022a0e7824 */ /* 0x000fe200078e020b */
        /* <DEDUP_REMOVED lines=11> */
[----:B------:R-:W-:Y:S01]  /*2bd0*/  UIADD3 UR4, UR12, -0x40, URZ ;  /* 0xffffffc00c047890 */ /* 0x000fe2000fffe03f */
[----:B------:R-:W-:Y:S01]  /*2be0*/  LEA.HI.X.SX32 R149, R12, R25, 0x2, P3 ;  /* 0x000000190c957211 */ /* 0x000fe200018f16ff */
[----:B------:R-:W-:Y:S01]  /*2bf0*/  IMAD R12, R31, 0x2, R16 ;  /* 0x000000021f0c7824 */ /* 0x000fe200078e0210 */
[----:B------:R-:W-:-:S02]  /*2c00*/  LEA R178, P5, R21, R125, 0x2 ;  /* 0x0000007d15b27211 */ /* 0x000fc400078a10ff */
[----:B------:R-:W-:Y:S02]  /*2c10*/  LEA R144, P3, R11, R125, 0x2 ;  /* 0x0000007d0b907211 */ /* 0x000fe400078610ff */
[-C--:B------:R-:W-:Y:S02]  /*2c20*/  LEA.HI.X.SX32 R179, R21, R25.reuse, 0x2, P5 ;  /* 0x0000001915b37211 */ /* 0x080fe400028f16ff */
[----:B------:R-:W-:Y:S01]  /*2c30*/  LEA.HI.X.SX32 R145, R11, R25, 0x2, P3 ;  /* 0x000000190b917211 */ /* 0x000fe200018f16ff */
[----:B------:R-:W-:Y:S01]  /*2c40*/  IMAD.SHL.U32 R11, R22, 0x4, RZ ;  /* 0x00000004160b7824 */ /* 0x000fe200078e00ff */
[-C--:B------:R-:W-:Y:S02]  /*2c50*/  LEA R186, P5, R13, R125.reuse, 0x2 ;  /* 0x0000007d0dba7211 */ /* 0x080fe400078a10ff */
[----:B------:R-:W-:Y:S02]  /*2c60*/  LEA R130, P3, R15, R125, 0x2 ;  /* 0x0000007d0f827211 */ /* 0x000fe400078610ff */
[-C--:B------:R-:W-:Y:S01]  /*2c70*/  LEA.HI.X.SX32 R187, R13, R25.reuse, 0x2, P5 ;  /* 0x000000190dbb7211 */ /* 0x080fe200028f16ff */
[----:B------:R-:W-:Y:S01]  /*2c80*/  IMAD.SHL.U32 R13, R150, 0x4, RZ ;  /* 0x00000004960d7824 */ /* 0x000fe200078e00ff */
[----:B------:R-:W-:-:S02]  /*2c90*/  LEA.HI.X.SX32 R131, R15, R25, 0x2, P3 ;  /* 0x000000190f837211 */ /* 0x000fc400018f16ff */
[-C--:B------:R-:W-:Y:S02]  /*2ca0*/  LEA R140, P5, R14, R125.reuse, 0x2 ;  /* 0x0000007d0e8c7211 */ /* 0x080fe400078a10ff */
[----:B------:R-:W-:Y:S02]  /*2cb0*/  LEA R126, P3, R12, R125, 0x2 ;  /* 0x0000007d0c7e7211 */ /* 0x000fe400078610ff */
[-C--:B------:R-:W-:Y:S01]  /*2cc0*/  LEA.HI.X.SX32 R141, R14, R25.reuse, 0x2, P5 ;  /* 0x000000190e8d7211 */ /* 0x080fe200028f16ff */
[----:B------:R-:W-:Y:S01]  /*2cd0*/  IMAD.SHL.U32 R14, R87, 0x4, RZ ;  /* 0x00000004570e7824 */ /* 0x000fe200078e00ff */
[----:B------:R-:W-:Y:S01]  /*2ce0*/  LEA.HI.X.SX32 R127, R12, R25, 0x2, P3 ;  /* 0x000000190c7f7211 */ /* 0x000fe200018f16ff */
[----:B------:R-:W-:Y:S01]  /*2cf0*/  IMAD.SHL.U32 R12, R194, 0x4, RZ ;  /* 0x00000004c20c7824 */ /* 0x000fe200078e00ff */
[-C--:B------:R-:W-:Y:S02]  /*2d00*/  LEA R20, P5, R16, R125.reuse, 0x2 ;  /* 0x0000007d10147211 */ /* 0x080fe400078a10ff */
[----:B------:R-:W-:-:S02]  /*2d10*/  LEA R18, P3, R5, R125, 0x2 ;  /* 0x0000007d05127211 */ /* 0x000fc400078610ff */
[-C--:B------:R-:W-:Y:S02]  /*2d20*/  LEA.HI.X.SX32 R21, R16, R25.reuse, 0x2, P5 ;  /* 0x0000001910157211 */ /* 0x080fe400028f16ff */
[----:B------:R-:W-:Y:S02]  /*2d30*/  LEA.HI.X.SX32 R19, R5, R25, 0x2, P3 ;  /* 0x0000001905137211 */ /* 0x000fe400018f16ff */
[CC--:B------:R-:W-:Y:S02]  /*2d40*/  LEA R16, P3, R7.reuse, R125.reuse, 0x2 ;  /* 0x0000007d07107211 */ /* 0x0c0fe400078610ff */
[----:B------:R-:W-:Y:S02]  /*2d50*/  LEA R192, P5, R4, R125, 0x2 ;  /* 0x0000007d04c07211 */ /* 0x000fe400078a10ff */
[----:B------:R-:W-:Y:S02]  /*2d60*/  LEA.HI.X.SX32 R17, R7, R25, 0x2, P3 ;  /* 0x0000001907117211 */ /* 0x000fe400018f16ff */
[----:B------:R-:W-:-:S02]  /*2d70*/  LEA R188, P3, R9, R125, 0x2 ;  /* 0x0000007d09bc7211 */ /* 0x000fc400078610ff */
[-C--:B------:R-:W-:Y:S02]  /*2d80*/  LEA.HI.X.SX32 R193, R4, R25.reuse, 0x2, P5 ;  /* 0x0000001904c17211 */ /* 0x080fe400028f16ff */
[----:B------:R-:W-:Y:S02]  /*2d90*/  LEA.HI.X.SX32 R189, R9, R25, 0x2, P3 ;  /* 0x0000001909bd7211 */ /* 0x000fe400018f16ff */
[----:B------:R-:W-:Y:S01]  /*2da0*/  IADD3 R24, P3, R11, UR24, RZ ;  /* 0x000000180b187c10 */ /* 0x000fe2000ff7e0ff */
[----:B------:R-:W-:Y:S01]  /*2db0*/  @!PT LDS RZ, [RZ] ;  /* 0x00000000fffff984 */ /* 0x000fe20000000800 */
[----:B------:R-:W-:Y:S01]  /*2dc0*/  @!PT LDS RZ, [RZ] ;  /* 0x00000000fffff984 */ /* 0x000fe20000000800 */
[----:B------:R-:W-:Y:S01]  /*2dd0*/  @!PT LDS RZ, [RZ] ;  /* 0x00000000fffff984 */ /* 0x000fe20000000800 */
[----:B------:R1:W-:Y:S01]  /*2de0*/  LDGSTS.E [R216], desc[UR18][R192.64], P1 ;  /* 0x00000000c0d87fae */ /* 0x0003e20008921852 */
[-C--:B------:R-:W-:Y:S02]  /*2df0*/  LEA R190, P5, R6, R125.reuse, 0x2 ;  /* 0x0000007d06be7211 */ /* 0x080fe400078a10ff */
[----:B------:R-:W-:Y:S01]  /*2e00*/  LEA.HI.X.SX32 R15, R22, UR25, 0x2, P3 ;  /* 0x00000019160f7c11 */ /* 0x000fe200098f16ff */
[----:B------:R-:W-:Y:S01]  /*2e10*/  LDGSTS.E [R216+0x8], desc[UR18][R18.64], P6 ;  /* 0x0000800012d87fae */ /* 0x000fe2000b121852 */
[----:B------:R-:W-:-:S02]  /*2e20*/  IADD3 R174, P3, R12, R125, RZ ;  /* 0x0000007d0cae7210 */ /* 0x000fc40007f7e0ff */
[-C--:B------:R-:W-:Y:S01]  /*2e30*/  LEA.HI.X.SX32 R191, R6, R25.reuse, 0x2, P5 ;  /* 0x0000001906bf7211 */ /* 0x080fe200028f16ff */
[----:B------:R-:W-:Y:S01]  /*2e40*/  LDGSTS.E [R216+0x2000], desc[UR18][R38.64], P2 ;  /* 0x0200000026d87fae */ /* 0x000fe20009121852 */
[----:B------:R-:W-:Y:S02]  /*2e50*/  LEA.HI.X.SX32 R175, R194, R25, 0x2, P3 ;  /* 0x00000019c2af7211 */ /* 0x000fe400018f16ff */
[-C--:B------:R-:W-:Y:S02]  /*2e60*/  IADD3 R168, P3, R13, R125.reuse, RZ ;  /* 0x0000007d0da87210 */ /* 0x080fe40007f7e0ff */
[----:B------:R-:W-:Y:S02]  /*2e70*/  LEA R182, P5, R8, R125, 0x2 ;  /* 0x0000007d08b67211 */ /* 0x000fe400078a10ff */
[----:B------:R-:W-:Y:S02]  /*2e80*/  LEA.HI.X.SX32 R169, R150, R25, 0x2, P3 ;  /* 0x0000001996a97211 */ /* 0x000fe400018f16ff */
[----:B------:R-:W-:-:S02]  /*2e90*/  IADD3 R164, P3, R14, R125, RZ ;  /* 0x0000007d0ea47210 */ /* 0x000fc40007f7e0ff */
[-C--:B------:R-:W-:Y:S02]  /*2ea0*/  LEA.HI.X.SX32 R183, R8, R25.reuse, 0x2, P5 ;  /* 0x0000001908b77211 */ /* 0x080fe400028f16ff */
        /* <DEDUP_REMOVED lines=8> */
[----:B------:R-:W-:Y:S02]  /*2f30*/  IADD3 R176, P5, R154, R125, RZ ;  /* 0x0000007d9ab07210 */ /* 0x000fe40007fbe0ff */
[----:B------:R-:W-:Y:S02]  /*2f40*/  LEA.HI.X.SX32 R125, R88, R25, 0x2, P3 ;  /* 0x00000019587d7211 */ /* 0x000fe400018f16ff */
[----:B------:R-:W-:-:S02]  /*2f50*/  LEA R132, P3, R23, R24, 0x2 ;  /* 0x0000001817847211 */ /* 0x000fc400078610ff */
[----:B------:R-:W-:Y:S02]  /*2f60*/  LEA.HI.X.SX32 R177, R91, R25, 0x2, P5 ;  /* 0x000000195bb17211 */ /* 0x000fe400028f16ff */
[CC--:B------:R-:W-:Y:S02]  /*2f70*/  LEA R106, P5, R56.reuse, R24.reuse, 0x2 ;  /* 0x00000018386a7211 */ /* 0x0c0fe400078a10ff */
[-C--:B------:R-:W-:Y:S02]  /*2f80*/  LEA.HI.X.SX32 R133, R23, R15.reuse, 0x2, P3 ;  /* 0x0000000f17857211 */ /* 0x080fe400018f16ff */
[-C--:B------:R-:W-:Y:S02]  /*2f90*/  LEA R88, P3, R57, R24.reuse, 0x2 ;  /* 0x0000001839587211 */ /* 0x080fe400078610ff */
[----:B------:R-:W-:Y:S02]  /*2fa0*/  LEA.HI.X.SX32 R107, R56, R15, 0x2, P5 ;  /* 0x0000000f386b7211 */ /* 0x000fe400028f16ff */
[----:B------:R-:W-:-:S02]  /*2fb0*/  LEA R40, P5, R58, R24, 0x2 ;  /* 0x000000183a287211 */ /* 0x000fc400078a10ff */
[-C--:B------:R-:W-:Y:S02]  /*2fc0*/  LEA.HI.X.SX32 R89, R57, R15.reuse, 0x2, P3 ;  /* 0x0000000f39597211 */ /* 0x080fe400018f16ff */
        /* <DEDUP_REMOVED lines=48> */
[-C--:B------:R-:W-:Y:S02]  /*32d0*/  LEA R108, P3, R83, R24.reuse, 0x2 ;  /* 0x00000018536c7211 */ /* 0x080fe400078610ff */
[-C--:B------:R-:W-:Y:S02]  /*32e0*/  LEA.HI.X.SX32 R27, R81, R15.reuse, 0x2, P5 ;  /* 0x0000000f511b7211 */ /* 0x080fe400028f16ff */
[-C--:B------:R-:W-:Y:S02]  /*32f0*/  LEA R90, P5, R84, R24.reuse, 0x2 ;  /* 0x00000018545a7211 */ /* 0x080fe400078a10ff */
[----:B------:R-:W-:Y:S02]  /*3300*/  LEA.HI.X.SX32 R109, R83, R15, 0x2, P3 ;  /* 0x0000000f536d7211 */ /* 0x000fe400018f16ff */
[----:B------:R-:W-:-:S02]  /*3310*/  LEA R42, P3, R85, R24, 0x2 ;  /* 0x00000018552a7211 */ /* 0x000fc400078610ff */
[-C--:B------:R-:W-:Y:S02]  /*3320*/  LEA.HI.X.SX32 R91, R84, R15.reuse, 0x2, P5 ;  /* 0x0000000f545b7211 */ /* 0x080fe400028f16ff */
[C---:B------:R-:W-:Y:S02]  /*3330*/  LEA R24, P5, R86.reuse, R24, 0x2 ;  /* 0x0000001856187211 */ /* 0x040fe400078a10ff */
[-C--:B------:R-:W-:Y:S02]  /*3340*/  LEA.HI.X.SX32 R43, R85, R15.reuse, 0x2, P3 ;  /* 0x0000000f552b7211 */ /* 0x080fe400018f16ff */
[----:B------:R-:W-:Y:S02]  /*3350*/  ISETP.GE.AND P3, PT, R243, UR12, PT ;  /* 0x0000000cf3007c0c */ /* 0x000fe4000bf66270 */
[----:B------:R-:W-:Y:S02]  /*3360*/  LEA.HI.X.SX32 R25, R86, R15, 0x2, P5 ;  /* 0x0000000f56197211 */ /* 0x000fe400028f16ff */
[----:B------:R-:W-:-:S02]  /*3370*/  SEL R15, RZ, UR9, P3 ;  /* 0x00000009ff0f7c07 */ /* 0x000fc40009800000 */
[----:B------:R-:W-:Y:S02]  /*3380*/  ISETP.GE.AND P5, PT, R204, UR12, PT ;  /* 0x0000000ccc007c0c */ /* 0x000fe4000bfa6270 */
[----:B------:R-:W-:Y:S02]  /*3390*/  ISETP.NE.U32.AND P1, PT, R15, RZ, PT ;  /* 0x000000ff0f00720c */ /* 0x000fe40003f25070 */
[----:B------:R-:W-:Y:S02]  /*33a0*/  ISETP.GE.AND P3, PT, R203, UR12, PT ;  /* 0x0000000ccb007c0c */ /* 0x000fe4000bf66270 */
[----:B------:R-:W-:Y:S02]  /*33b0*/  SEL R203, RZ, UR9, P5 ;  /* 0x00000009ffcb7c07 */ /* 0x000fe4000a800000 */
[----:B------:R-:W-:Y:S02]  /*33c0*/  ISETP.GE.AND P5, PT, R242, UR12, PT ;  /* 0x0000000cf2007c0c */ /* 0x000fe4000bfa6270 */
[----:B------:R-:W-:-:S02]  /*33d0*/  SEL R15, RZ, UR9, P3 ;  /* 0x00000009ff0f7c07 */ /* 0x000fc40009800000 */
[----:B------:R-:W-:Y:S02]  /*33e0*/  ISETP.NE.U32.AND P3, PT, R203, RZ, PT ;  /* 0x000000ffcb00720c */ /* 0x000fe40003f65070 */
[----:B------:R-:W-:Y:S01]  /*33f0*/  SEL R203, RZ, UR9, P5 ;  /* 0x00000009ffcb7c07 */ /* 0x000fe2000a800000 */
[----:B------:R-:W-:Y:S01]  /*3400*/  LDGSTS.E [R216+0x2008], desc[UR18][R166.64], P1 ;  /* 0x02008000a6d87fae */ /* 0x000fe20008921852 */
[----:B------:R-:W-:Y:S02]  /*3410*/  ISETP.GE.AND P2, PT, R241, UR12, PT ;  /* 0x0000000cf1007c0c */ /* 0x000fe4000bf46270 */
[----:B------:R-:W-:Y:S02]  /*3420*/  ISETP.NE.U32.AND P6, PT, R15, RZ, PT ;  /* 0x000000ff0f00720c */ /* 0x000fe40003fc5070 */
[----:B------:R-:W-:Y:S02]  /*3430*/  ISETP.NE.U32.AND P5, PT, R203, RZ, PT ;  /* 0x000000ffcb00720c */ /* 0x000fe40003fa5070 */
[----:B------:R-:W-:-:S02]  /*3440*/  ISETP.GE.AND P1, PT, R205, UR12, PT ;  /* 0x0000000ccd007c0c */ /* 0x000fc4000bf26270 */
[----:B------:R-:W-:Y:S02]  /*3450*/  LOP3.LUT R204, R0, 0x10, RZ, 0x3c, !PT ;  /* 0x0000001000cc7812 */ /* 0x000fe400078e3cff */
[----:B------:R-:W-:Y:S02]  /*3460*/  SEL R15, RZ, UR9, P2 ;  /* 0x00000009ff0f7c07 */ /* 0x000fe40009000000 */
[----:B------:R-:W-:Y:S01]  /*3470*/  SEL R203, RZ, UR9, P1 ;  /* 0x00000009ffcb7c07 */ /* 0x000fe20008800000 */
[----:B------:R-:W-:Y:S01]  /*3480*/  VIADD R205, R204, UR7 ;  /* 0x00000007cccd7c36 */ /* 0x000fe20008000000 */
[----:B------:R-:W-:Y:S02]  /*3490*/  ISETP.NE.U32.AND P1, PT, R15, RZ, PT ;  /* 0x000000ff0f00720c */ /* 0x000fe40003f25070 */
[----:B------:R-:W-:Y:S02]  /*34a0*/  ISETP.GE.AND P2, PT, R252, UR12, PT ;  /* 0x0000000cfc007c0c */ /* 0x000fe4000bf46270 */
[----:B------:R-:W-:Y:S01]  /*34b0*/  LDGSTS.E [R205], desc[UR18][R190.64], P3 ;  /* 0x00000000becd7fae */ /* 0x000fe20009921852 */
[----:B------:R-:W-:-:S02]  /*34c0*/  ISETP.GE.AND P3, PT, R240, UR12, PT ;  /* 0x0000000cf0007c0c */ /* 0x000fc4000bf66270 */
[----:B------:R-:W-:Y:S01]  /*34d0*/  SEL R15, RZ, UR9, P2 ;  /* 0x00000009ff0f7c07 */ /* 0x000fe20009000000 */
[----:B------:R-:W-:Y:S01]  /*34e0*/  LDGSTS.E [R205+0x8], desc[UR18][R16.64], P6 ;  /* 0x0000800010cd7fae */ /* 0x000fe2000b121852 */
[----:B------:R-:W-:Y:S02]  /*34f0*/  ISETP.NE.U32.AND P2, PT, R203, RZ, PT ;  /* 0x000000ffcb00720c */ /* 0x000fe40003f45070 */
[----:B------:R-:W-:Y:S01]  /*3500*/  LOP3.LUT R204, R0, 0x20, RZ, 0x3c, !PT ;  /* 0x0000002000cc7812 */ /* 0x000fe200078e3cff */
[----:B------:R-:W-:Y:S01]  /*3510*/  LDGSTS.E [R205+0x2000], desc[UR18][R170.64], P5 ;  /* 0x02000000aacd7fae */ /* 0x000fe2000a921852 */
[----:B------:R-:W-:Y:S02]  /*3520*/  ISETP.GE.AND P5, PT, R239, UR12, PT ;  /* 0x0000000cef007c0c */ /* 0x000fe4000bfa6270 */
[----:B------:R-:W-:Y:S01]  /*3530*/  ISETP.NE.U32.AND P6, PT, R15, RZ, PT ;  /* 0x000000ff0f00720c */ /* 0x000fe20003fc5070 */
[----:B------:R-:W-:Y:S01]  /*3540*/  LDGSTS.E [R205+0x2008], desc[UR18][R146.64], P1 ;  /* 0x0200800092cd7fae */ /* 0x000fe20008921852 */
[----:B------:R-:W-:-:S02]  /*3550*/  SEL R203, RZ, UR9, P3 ;  /* 0x00000009ffcb7c07 */ /* 0x000fc40009800000 */
[----:B------:R-:W-:Y:S02]  /*3560*/  SEL R15, RZ, UR9, P5 ;  /* 0x00000009ff0f7c07 */ /* 0x000fe4000a800000 */
[----:B------:R-:W-:Y:S02]  /*3570*/  ISETP.GE.AND P1, PT, R251, UR12, PT ;  /* 0x0000000cfb007c0c */ /* 0x000fe4000bf26270 */
[----:B------:R-:W-:Y:S01]  /*3580*/  ISETP.GE.AND P5, PT, R206, UR12, PT ;  /* 0x0000000cce007c0c */ /* 0x000fe2000bfa6270 */
[----:B------:R-:W-:Y:S01]  /*3590*/  VIADD R206, R204, UR7 ;  /* 0x00000007ccce7c36 */ /* 0x000fe20008000000 */
[----:B------:R-:W-:Y:S02]  /*35a0*/  ISETP.NE.U32.AND P3, PT, R203, RZ, PT ;  /* 0x000000ffcb00720c */ /* 0x000fe40003f65070 */
[----:B------:R-:W-:Y:S02]  /*35b0*/  SEL R203, RZ, UR9, P1 ;  /* 0x00000009ffcb7c07 */ /* 0x000fe40008800000 */
[----:B------:R-:W-:Y:S01]  /*35c0*/  SEL R204, RZ, UR9, P5 ;  /* 0x00000009ffcc7c07 */ /* 0x000fe2000a800000 */
[----:B------:R-:W-:Y:S01]  /*35d0*/  LDGSTS.E [R206], desc[UR18][R182.64], P2 ;  /* 0x00000000b6ce7fae */ /* 0x000fe20009121852 */
[----:B------:R-:W-:-:S02]  /*35e0*/  ISETP.GE.AND P1, PT, R238, UR12, PT ;  /* 0x0000000cee007c0c */ /* 0x000fc4000bf26270 */
[----:B------:R-:W-:Y:S01]  /*35f0*/  ISETP.GE.AND P5, PT, R207, UR12, PT ;  /* 0x0000000ccf007c0c */ /* 0x000fe2000bfa6270 */
[----:B------:R-:W-:Y:S01]  /*3600*/  LDGSTS.E [R206+0x8], desc[UR18][R188.64], P6 ;  /* 0x00008000bcce7fae */ /* 0x000fe2000b121852 */
[----:B------:R-:W-:Y:S02]  /*3610*/  ISETP.NE.U32.AND P2, PT, R204, RZ, PT ;  /* 0x000000ffcc00720c */ /* 0x000fe40003f45070 */
[----:B------:R-:W-:Y:S01]  /*3620*/  SEL R204, RZ, UR9, P1 ;  /* 0x00000009ffcc7c07 */ /* 0x000fe20008800000 */
[----:B------:R-:W-:Y:S01]  /*3630*/  LDGSTS.E [R206+0x2000], desc[UR18][R104.64], P3 ;  /* 0x0200000068ce7fae */ /* 0x000fe20009921852 */
[----:B------:R-:W-:Y:S02]  /*3640*/  ISETP.NE.U32.AND P1, PT, R15, RZ, PT ;  /* 0x000000ff0f00720c */ /* 0x000fe40003f25070 */
[----:B------:R-:W-:Y:S02]  /*3650*/  SEL R15, RZ, UR9, P5 ;  /* 0x00000009ff0f7c07 */ /* 0x000fe4000a800000 */
[----:B------:R-:W-:-:S02]  /*3660*/  ISETP.NE.U32.AND P5, PT, R203, RZ, PT ;  /* 0x000000ffcb00720c */ /* 0x000fc40003fa5070 */
[----:B------:R-:W-:Y:S02]  /*3670*/  LOP3.LUT R207, R0, 0x30, RZ, 0x3c, !PT ;  /* 0x0000003000cf7812 */ /* 0x000fe400078e3cff */
[----:B------:R-:W-:Y:S02]  /*3680*/  ISETP.NE.U32.AND P3, PT, R15, RZ, PT ;  /* 0x000000ff0f00720c */ /* 0x000fe40003f65070 */
[----:B------:R-:W-:Y:S01]  /*3690*/  ISETP.NE.U32.AND P6, PT, R204, RZ, PT ;  /* 0x000000ffcc00720c */ /* 0x000fe20003fc5070 */
[----:B------:R-:W-:Y:S01]  /*36a0*/  VIADD R207, R207, UR7 ;  /* 0x00000007cfcf7c36 */ /* 0x000fe20008000000 */
[----:B------:R-:W-:Y:S01]  /*36b0*/  LOP3.LUT R204, R0, 0x40, RZ, 0x3c, !PT ;  /* 0x0000004000cc7812 */ /* 0x000fe200078e3cff */
[----:B------:R-:W-:Y:S01]  /*36c0*/  LDGSTS.E [R206+0x2008], desc[UR18][R180.64], P1 ;  /* 0x02008000b4ce7fae */ /* 0x000fe20008921852 */
[----:B------:R-:W-:-:S03]  /*36d0*/  ISETP.GE.AND P1, PT, R250, UR12, PT ;  /* 0x0000000cfa007c0c */ /* 0x000fc6000bf26270 */
[----:B------:R-:W-:Y:S01]  /*36e0*/  LDGSTS.E [R207], desc[UR18][R184.64], P5 ;  /* 0x00000000b8cf7fae */ /* 0x000fe2000a921852 */
[----:B------:R-:W-:Y:S01]  /*36f0*/  ISETP.GE.AND P5, PT, R208, UR12, PT ;  /* 0x0000000cd0007c0c */ /* 0x000fe2000bfa6270 */
[----:B------:R-:W-:Y:S01]  /*3700*/  VIADD R204, R204, UR7 ;  /* 0x00000007cccc7c36 */ /* 0x000fe20008000000 */
[----:B------:R-:W-:Y:S01]  /*3710*/  SEL R15, RZ, UR9, P1 ;  /* 0x00000009ff0f7c07 */ /* 0x000fe20008800000 */
[----:B------:R-:W-:Y:S01]  /*3720*/  LDGSTS.E [R207+0x8], desc[UR18][R176.64], P0 ;  /* 0x00008000b0cf7fae */ /* 0x000fe20008121852 */
[----:B------:R-:W-:Y:S02]  /*3730*/  SEL R203, RZ, UR9, P5 ;  /* 0x00000009ffcb7c07 */ /* 0x000fe4000a800000 */
[----:B------:R-:W-:Y:S01]  /*3740*/  ISETP.GE.AND P1, PT, R249, UR12, PT ;  /* 0x0000000cf9007c0c */ /* 0x000fe2000bf26270 */
[----:B------:R-:W-:Y:S01]  /*3750*/  LDGSTS.E [R207+0x2000], desc[UR18][R178.64], P6 ;  /* 0x02000000b2cf7fae */ /* 0x000fe2000b121852 */
[----:B------:R-:W-:Y:S02]  /*3760*/  ISETP.NE.U32.AND P0, PT, R203, RZ, PT ;  /* 0x000000ffcb00720c */ /* 0x000fe40003f05070 */
[----:B------:R-:W-:Y:S01]  /*3770*/  SEL R203, RZ, UR9, P1 ;  /* 0x00000009ffcb7c07 */ /* 0x000fe20008800000 */
[----:B------:R-:W-:Y:S01]  /*3780*/  LDGSTS.E [R207+0x2008], desc[UR18][R172.64], P4 ;  /* 0x02008000accf7fae */ /* 0x000fe2000a121852 */
[----:B------:R-:W-:-:S02]  /*3790*/  ISETP.NE.U32.AND P1, PT, R15, RZ, PT ;  /* 0x000000ff0f00720c */ /* 0x000fc40003f25070 */
[----:B------:R-:W-:Y:S02]  /*37a0*/  ISETP.GE.AND P5, PT, R237, UR12, PT ;  /* 0x0000000ced007c0c */ /* 0x000fe4000bfa6270 */
[----:B------:R-:W-:Y:S02]  /*37b0*/  ISETP.NE.U32.AND P6, PT, R203, RZ, PT ;  /* 0x000000ffcb00720c */ /* 0x000fe40003fc5070 */
[----:B------:R-:W-:Y:S02]  /*37c0*/  ISETP.GE.AND P4, PT, R236, UR12, PT ;  /* 0x0000000cec007c0c */ /* 0x000fe4000bf86270 */
[----:B------:R-:W-:Y:S02]  /*37d0*/  SEL R15, RZ, UR9, P5 ;  /* 0x00000009ff0f7c07 */ /* 0x000fe4000a800000 */
[----:B------:R-:W-:Y:S02]  /*37e0*/  SEL R203, RZ, UR9, P4 ;  /* 0x00000009ffcb7c07 */ /* 0x000fe4000a000000 */
[----:B------:R-:W-:Y:S01]  /*37f0*/  ISETP.NE.U32.AND P5, PT, R15, RZ, PT ;  /* 0x000000ff0f00720c */ /* 0x000fe20003fa5070 */
[----:B------:R-:W-:Y:S01]  /*3800*/  LDGSTS.E [R204], desc[UR18][R174.64], P1 ;  /* 0x00000000aecc7fae */ /* 0x000fe20008921852 */
[----:B------:R-:W-:-:S02]  /*3810*/  ISETP.GE.AND P1, PT, R248, UR12, PT ;  /* 0x0000000cf8007c0c */ /* 0x000fc4000bf26270 */
[----:B------:R-:W-:Y:S01]  /*3820*/  ISETP.GE.AND P4, PT, R247, UR12, PT ;  /* 0x0000000cf7007c0c */ /* 0x000fe2000bf86270 */
[----:B------:R-:W-:Y:S01]  /*3830*/  LDGSTS.E [R204+0x8], desc[UR18][R168.64], P6 ;  /* 0x00008000a8cc7fae */ /* 0x000fe2000b121852 */
[----:B------:R-:W-:Y:S02]  /*3840*/  SEL R15, RZ, UR9, P1 ;  /* 0x00000009ff0f7c07 */ /* 0x000fe40008800000 */
[----:B------:R-:W-:Y:S02]  /*3850*/  ISETP.NE.U32.AND P1, PT, R203, RZ, PT ;  /* 0x000000ffcb00720c */ /* 0x000fe40003f25070 */
[----:B------:R-:W-:Y:S02]  /*3860*/  SEL R203, RZ, UR9, P4 ;  /* 0x00000009ffcb7c07 */ /* 0x000fe4000a000000 */
[----:B------:R-:W-:Y:S01]  /*3870*/  ISETP.NE.U32.AND P4, PT, R15, RZ, PT ;  /* 0x000000ff0f00720c */ /* 0x000fe20003f85070 */
[----:B------:R-:W-:Y:S01]  /*3880*/  LDGSTS.E [R204+0x2000], desc[UR18][R148.64], P5 ;  /* 0x0200000094cc7fae */ /* 0x000fe2000a921852 */
[----:B------:R-:W-:-:S02]  /*3890*/  ISETP.GE.AND P6, PT, R235, UR12, PT ;  /* 0x0000000ceb007c0c */ /* 0x000fc4000bfc6270 */
[----:B------:R-:W-:Y:S02]  /*38a0*/  LOP3.LUT R208, R0, 0x50, RZ, 0x3c, !PT ;  /* 0x0000005000d07812 */ /* 0x000fe400078e3cff */
[----:B------:R-:W-:Y:S02]  /*38b0*/  SEL R15, RZ, UR9, P6 ;  /* 0x00000009ff0f7c07 */ /* 0x000fe4000b000000 */
[----:B------:R-:W-:Y:S01]  /*38c0*/  ISETP.NE.U32.AND P6, PT, R203, RZ, PT ;  /* 0x000000ffcb00720c */ /* 0x000fe20003fc5070 */
[----:B------:R-:W-:Y:S01]  /*38d0*/  VIADD R203, R208, UR7 ;  /* 0x00000007d0cb7c36 */ /* 0x000fe20008000000 */
[----:B------:R-:W-:Y:S01]  /*38e0*/  LDGSTS.E [R204+0x2008], desc[UR18][R186.64], P1 ;  /* 0x02008000bacc7fae */ /* 0x000fe20008921852 */
[----:B------:R-:W-:Y:S02]  /*38f0*/  ISETP.GE.AND P1, PT, R234, UR12, PT ;  /* 0x0000000cea007c0c */ /* 0x000fe4000bf26270 */
[----:B------:R-:W-:Y:S01]  /*3900*/  ISETP.NE.U32.AND P5, PT, R15, RZ, PT ;  /* 0x000000ff0f00720c */ /* 0x000fe20003fa5070 */
[----:B------:R-:W-:Y:S01]  /*3910*/  LDGSTS.E [R203], desc[UR18][R164.64], P4 ;  /* 0x00000000a4cb7fae */ /* 0x000fe2000a121852 */
[----:B------:R-:W-:-:S02]  /*3920*/  ISETP.GE.AND P4, PT, R246, UR12, PT ;  /* 0x0000000cf6007c0c */ /* 0x000fc4000bf86270 */
[----:B------:R-:W-:Y:S02]  /*3930*/  SEL R208, RZ, UR9, P1 ;  /* 0x00000009ffd07c07 */ /* 0x000fe40008800000 */
[----:B------:R-:W-:Y:S02]  /*3940*/  ISETP.GE.AND P1, PT, R245, UR12, PT ;  /* 0x0000000cf5007c0c */ /* 0x000fe4000bf26270 */
[----:B------:R-:W-:Y:S01]  /*3950*/  SEL R15, RZ, UR9, P4 ;  /* 0x00000009ff0f7c07 */ /* 0x000fe2000a000000 */
[----:B------:R-:W-:Y:S01]  /*3960*/  LDGSTS.E [R203+0x8], desc[UR18][R142.64], P6 ;  /* 0x000080008ecb7fae */ /* 0x000fe2000b121852 */
[----:B------:R-:W-:Y:S02]  /*3970*/  ISETP.NE.U32.AND P4, PT, R208, RZ, PT ;  /* 0x000000ffd000720c */ /* 0x000fe40003f85070 */
[----:B------:R-:W-:Y:S01]  /*3980*/  ISETP.GE.AND P6, PT, R233, UR12, PT ;  /* 0x0000000ce9007c0c */ /* 0x000fe2000bfc6270 */
[----:B------:R-:W-:Y:S01]  /*3990*/  LDGSTS.E [R203+0x2000], desc[UR18][R144.64], P5 ;  /* 0x0200000090cb7fae */ /* 0x000fe2000a921852 */
[----:B------:R-:W-:-:S02]  /*39a0*/  SEL R208, RZ, UR9, P1 ;  /* 0x00000009ffd07c07 */ /* 0x000fc40008800000 */
[----:B------:R-:W-:Y:S02]  /*39b0*/  ISETP.NE.U32.AND P1, PT, R15, RZ, PT ;  /* 0x000000ff0f00720c */ /* 0x000fe40003f25070 */
[----:B------:R-:W-:Y:S02]  /*39c0*/  SEL R15, RZ, UR9, P6 ;  /* 0x00000009ff0f7c07 */ /* 0x000fe4000b000000 */
[----:B------:R-:W-:Y:S02]  /*39d0*/  ISETP.NE.U32.AND P6, PT, R208, RZ, PT ;  /* 0x000000ffd000720c */ /* 0x000fe40003fc5070 */
[----:B------:R-:W-:Y:S01]  /*39e0*/  ISETP.NE.U32.AND P5, PT, R15, RZ, PT ;  /* 0x000000ff0f00720c */ /* 0x000fe20003fa5070 */
[----:B------:R-:W-:Y:S01]  /*39f0*/  VIADD R15, R211, UR7 ;  /* 0x00000007d30f7c36 */ /* 0x000fe20008000000 */
[----:B------:R-:W-:Y:S01]  /*3a00*/  LDGSTS.E [R203+0x2008], desc[UR18][R140.64], P4 ;  /* 0x020080008ccb7fae */ /* 0x000fe2000a121852 */
[----:B------:R-:W-:-:S04]  /*3a10*/  ISETP.GE.AND P4, PT, R232, UR12, PT ;  /* 0x0000000ce8007c0c */ /* 0x000fc8000bf86270 */
[----:B------:R-:W-:Y:S01]  /*3a20*/  LDGSTS.E [R15], desc[UR18][R134.64], P1 ;  /* 0x00000000860f7fae */ /* 0x000fe20008921852 */
[----:B------:R-:W-:Y:S02]  /*3a30*/  ISETP.GE.AND P1, PT, R210, UR12, PT ;  /* 0x0000000cd2007c0c */ /* 0x000fe4000bf26270 */
[----:B------:R-:W-:Y:S01]  /*3a40*/  SEL R208, RZ, UR9, P4 ;  /* 0x00000009ffd07c07 */ /* 0x000fe2000a000000 */
[----:B------:R-:W-:Y:S01]  /*3a50*/  LDGSTS.E [R15+0x8], desc[UR18][R136.64], P6 ;  /* 0x00008000880f7fae */ /* 0x000fe2000b121852 */
[----:B------:R-:W-:Y:S02]  /*3a60*/  ISETP.GE.AND P4, PT, R209, UR12, PT ;  /* 0x0000000cd1007c0c */ /* 0x000fe4000bf86270 */
[----:B------:R-:W-:Y:S01]  /*3a70*/  SEL R209, RZ, UR9, P1 ;  /* 0x00000009ffd17c07 */ /* 0x000fe20008800000 */
[----:B------:R-:W-:Y:S01]  /*3a80*/  LDGSTS.E [R15+0x2000], desc[UR18][R130.64], P5 ;  /* 0x02000000820f7fae */ /* 0x000fe2000a921852 */
[----:B------:R-:W-:Y:S02]  /*3a90*/  ISETP.GE.AND P1, PT, R2, UR4, PT ;  /* 0x0000000402007c0c */ /* 0x000fe4000bf26270 */
[----:B------:R-:W-:-:S02]  /*3aa0*/  SEL R210, RZ, UR9, P4 ;  /* 0x00000009ffd27c07 */ /* 0x000fc4000a000000 */
[----:B------:R-:W-:Y:S02]  /*3ab0*/  PLOP3.LUT P4, PT, PT, PT, UP0, 0x80, 0x0 ;  /* 0x000000000000781c */ /* 0x000fe40003f8f008 */
[----:B------:R-:W-:Y:S02]  /*3ac0*/  SEL R211, RZ, 0x4, P1 ;  /* 0x00000004ffd37807 */ /* 0x000fe40000800000 */
[----:B------:R-:W-:Y:S01]  /*3ad0*/  ISETP.NE.U32.AND P1, PT, R208, RZ, PT ;  /* 0x000000ffd000720c */ /* 0x000fe20003f25070 */
[----:B------:R-:W-:Y:S01]  /*3ae0*/  IMAD.U32 R208, RZ, RZ, UR20 ;  /* 0x00000014ffd07e24 */ /* 0x000fe2000f8e00ff */
[----:B------:R-:W-:Y:S02]  /*3af0*/  ISETP.NE.U32.AND P6, PT, R209, RZ, PT ;  /* 0x000000ffd100720c */ /* 0x000fe40003fc5070 */
[----:B------:R-:W-:Y:S01]  /*3b00*/  SEL R211, R211, RZ, P4 ;  /* 0x000000ffd3d37207 */ /* 0x000fe20002000000 */
[----:B-1----:R-:W-:Y:S01]  /*3b10*/  IMAD.WIDE R192, R208, 0x4, R192 ;  /* 0x00000004d0c07825 */ /* 0x002fe200078e02c0 */
[----:B------:R-:W-:-:S02]  /*3b20*/  ISETP.NE.U32.AND P4, PT, R210, RZ, PT ;  /* 0x000000ffd200720c */ /* 0x000fc40003f85070 */
[----:B------:R-:W-:Y:S01]  /*3b30*/  LOP3.LUT R209, R0, 0x70, RZ, 0x3c, !PT ;  /* 0x0000007000d17812 */ /* 0x000fe200078e3cff */
[----:B------:R-:W-:Y:S01]  /*3b40*/  VIADD R210, R212, UR7 ;  /* 0x00000007d4d27c36 */ /* 0x000fe20008000000 */
[----:B------:R-:W-:Y:S02]  /*3b50*/  ISETP.NE.U32.AND P5, PT, R211, RZ, PT ;  /* 0x000000ffd300720c */ /* 0x000fe40003fa5070 */
[----:B------:R-:W-:Y:S01]  /*3b60*/  LOP3.LUT R211, R3, 0x40, RZ, 0x3c, !PT ;  /* 0x0000004003d37812 */ /* 0x000fe200078e3cff */
[----:B------:R-:W-:Y:S01]  /*3b70*/  VIADD R208, R209, UR7 ;  /* 0x00000007d1d07c36 */ /* 0x000fe20008000000 */
[----:B------:R-:W-:Y:S01]  /*3b80*/  LDGSTS.E [R15+0x2008], desc[UR18][R20.64], P1 ;  /* 0x02008000140f7fae */ /* 0x000fe20008921852 */
[C---:B------:R-:W-:Y:S01]  /*3b90*/  VIADD R209, R3.reuse, UR7 ;  /* 0x0000000703d17c36 */ /* 0x040fe20008000000 */
[----:B------:R-:W-:Y:S01]  /*3ba0*/  LOP3.LUT R212, R3, 0x60, RZ, 0x3c, !PT ;  /* 0x0000006003d47812 */ /* 0x000fe200078e3cff */
[----:B------:R-:W-:Y:S01]  /*3bb0*/  VIADD R211, R211, UR7 ;  /* 0x00000007d3d37c36 */ /* 0x000fe20008000000 */
[----:B------:R-:W-:Y:S01]  /*3bc0*/  LDGSTS.E [R208], desc[UR18][R122.64], P6 ;  /* 0x000000007ad07fae */ /* 0x000fe2000b121852 */
[----:B------:R-:W-:-:S02]  /*3bd0*/  PLOP3.LUT P1, PT, PT, PT, UP0, 0x80, 0x0 ;  /* 0x000000000000781c */ /* 0x000fc40003f2f008 */
[----:B------:R-:W-:Y:S01]  /*3be0*/  VIADD R212, R212, UR7 ;  /* 0x00000007d4d47c36 */ /* 0x000fe20008000000 */
[----:B------:R-:W-:Y:S01]  /*3bf0*/  LDGSTS.E [R208+0x8], desc[UR18][R128.64], P2 ;  /* 0x0000800080d07fae */ /* 0x000fe20009121852 */
[----:B------:R-:W-:-:S03]  /*3c00*/  PLOP3.LUT P2, PT, PT, PT, UP0, 0x80, 0x0 ;  /* 0x000000000000781c */ /* 0x000fc60003f4f008 */
[----:B------:R-:W-:Y:S04]  /*3c10*/  LDGSTS.E [R208+0x2000], desc[UR18][R126.64], P4 ;  /* 0x020000007ed07fae */ /* 0x000fe8000a121852 */
[----:B------:R-:W-:Y:S04]  /*3c20*/  LDGSTS.E [R208+0x2008], desc[UR18][R124.64], P3 ;  /* 0x020080007cd07fae */ /* 0x000fe80009921852 */
[----:B------:R-:W0:Y:S04]  /*3c30*/  LDGDEPBAR ;  /* 0x00000000000079af */ /* 0x000e280000000000 */
[----:B------:R-:W-:Y:S04]  /*3c40*/  LDGSTS.E [R209+0xc000], desc[UR18][R132.64], P0 ;  /* 0x0c00000084d17fae */ /* 0x000fe80008121852 */
        /* <DEDUP_REMOVED lines=31> */
[----:B------:R-:W0:Y:S01]  /*3e40*/  LDGDEPBAR ;  /* 0x00000000000079af */ /* 0x000e220000000000 */
[----:B------:R-:W-:Y:S06]  /*3e50*/  BAR.SYNC.DEFER_BLOCKING 0x0 ;  /* 0x0000000000007b1d */ /* 0x000fec0000010000 */
[----:B------:R-:W-:Y:S01]  /*3e60*/  @!PT LDS RZ, [RZ] ;  /* 0x00000000fffff984 */ /* 0x000fe20000000800 */
[----:B------:R-:W-:Y:S01]  /*3e70*/  @!PT LDS RZ, [RZ] ;  /* 0x00000000fffff984 */ /* 0x000fe20000000800 */
[----:B------:R-:W-:Y:S01]  /*3e80*/  @!PT LDS RZ, [RZ] ;  /* 0x00000000fffff984 */ /* 0x000fe20000000800 */
[----:B------:R1:W-:Y:S02]  /*3e90*/  LDGSTS.E [R216+0x4000], desc[UR18][R192.64], P5 ;  /* 0x04000000c0d87fae */ /* 0x0003e4000a921852 */
[----:B-1----:R-:W-:-:S04]  /*3ea0*/  LOP3.LUT R193, R2, 0x2, RZ, 0xfc, !PT ;  /* 0x0000000202c17812 */ /* 0x002fc800078efcff */
[----:B------:R-:W-:Y:S02]  /*3eb0*/  ISETP.GE.AND P0, PT, R193, UR4, PT ;  /* 0x00000004c1007c0c */ /* 0x000fe4000bf06270 */
[----:B------:R-:W-:Y:S02]  /*3ec0*/  LOP3.LUT R193, R2, 0x4, RZ, 0xfc, !PT ;  /* 0x0000000402c17812 */ /* 0x000fe400078efcff */
[----:B------:R-:W-:Y:S02]  /*3ed0*/  SEL R192, RZ, 0x4, P0 ;  /* 0x00000004ffc07807 */ /* 0x000fe40000000000 */
[----:B------:R-:W-:Y:S02]  /*3ee0*/  ISETP.GE.AND P0, PT, R244, UR4, PT ;  /* 0x00000004f4007c0c */ /* 0x000fe4000bf06270 */
[----:B------:R-:W-:-:S04]  /*3ef0*/  SEL R192, R192, RZ, P1 ;  /* 0x000000ffc0c07207 */ /* 0x000fc80000800000 */
[----:B------:R-:W-:Y:S01]  /*3f00*/  ISETP.NE.U32.AND P1, PT, R192, RZ, PT ;  /* 0x000000ffc000720c */ /* 0x000fe20003f25070 */
[----:B------:R-:W-:-:S04]  /*3f10*/  IMAD.U32 R192, RZ, RZ, UR20 ;  /* 0x00000014ffc07e24 */ /* 0x000fc8000f8e00ff */
[----:B------:R-:W-:Y:S01]  /*3f20*/  IMAD.WIDE R18, R192, 0x4, R18 ;  /* 0x00000004c0127825 */ /* 0x000fe200078e0212 */
[----:B------:R-:W-:Y:S02]  /*3f30*/  SEL R192, RZ, 0x4, P0 ;  /* 0x00000004ffc07807 */ /* 0x000fe40000000000 */
[----:B------:R-:W-:Y:S02]  /*3f40*/  ISETP.GE.AND P0, PT, R243, UR4, PT ;  /* 0x00000004f3007c0c */ /* 0x000fe4000bf06270 */
[----:B------:R-:W-:-:S03]  /*3f50*/  SEL R192, R192, RZ, P2 ;  /* 0x000000ffc0c07207 */ /* 0x000fc60001000000 */
[----:B------:R1:W-:Y:S01]  /*3f60*/  LDGSTS.E [R216+0x4008], desc[UR18][R18.64], P1 ;  /* 0x0400800012d87fae */ /* 0x0003e20008921852 */
[----:B------:R-:W-:Y:S02]  /*3f70*/  ISETP.NE.U32.AND P2, PT, R192, RZ, PT ;  /* 0x000000ffc000720c */ /* 0x000fe40003f45070 */
[----:B------:R-:W-:Y:S02]  /*3f80*/  PLOP3.LUT P1, PT, PT, PT, UP0, 0x80, 0x0 ;  /* 0x000000000000781c */ /* 0x000fe40003f2f008 */
[----:B------:R-:W-:Y:S01]  /*3f90*/  LOP3.LUT R192, R2, 0x3c, RZ, 0xfc, !PT ;  /* 0x0000003c02c07812 */ /* 0x000fe200078efcff */
[----:B-1----:R-:W-:-:S04]  /*3fa0*/  IMAD.U32 R18, RZ, RZ, UR20 ;  /* 0x00000014ff127e24 */ /* 0x002fc8000f8e00ff */
[----:B------:R-:W-:Y:S01]  /*3fb0*/  IMAD.WIDE R38, R18, 0x4, R38 ;  /* 0x0000000412267825 */ /* 0x000fe200078e0226 */
[----:B------:R-:W-:Y:S02]  /*3fc0*/  SEL R18, RZ, 0x4, P0 ;  /* 0x00000004ff127807 */ /* 0x000fe40000000000 */
[----:B------:R-:W-:Y:S02]  /*3fd0*/  ISETP.GE.AND P0, PT, R193, UR4, PT ;  /* 0x00000004c1007c0c */ /* 0x000fe4000bf06270 */
[----:B------:R-:W-:Y:S01]  /*3fe0*/  LOP3.LUT R193, R2, 0x6, RZ, 0xfc, !PT ;  /* 0x0000000602c17812 */ /* 0x000fe200078efcff */
[----:B------:R1:W-:Y:S01]  /*3ff0*/  LDGSTS.E [R216+0x6000], desc[UR18][R38.64], P2 ;  /* 0x0600000026d87fae */ /* 0x0003e20009121852 */
[----:B------:R-:W-:Y:S02]  /*4000*/  SEL R19, RZ, 0x4, P0 ;  /* 0x00000004ff137807 */ /* 0x000fe40000000000 */
[----:B------:R-:W-:Y:S02]  /*4010*/  ISETP.GE.AND P0, PT, R193, UR4, PT ;  /* 0x00000004c1007c0c */ /* 0x000fe4000bf06270 */
[----:B------:R-:W2:Y:S01]  /*4020*/  S2R R193, SR_TID.X ;  /* 0x0000000000c17919 */ /* 0x000ea20000002100 */
[----:B------:R-:W-:-:S02]  /*4030*/  SEL R18, R18, RZ, P1 ;  /* 0x000000ff12127207 */ /* 0x000fc40000800000 */
[----:B------:R-:W-:Y:S02]  /*4040*/  PLOP3.LUT P1, PT, PT, PT, UP0, 0x80, 0x0 ;  /* 0x000000000000781c */ /* 0x000fe40003f2f008 */
[----:B------:R-:W-:Y:S02]  /*4050*/  ISETP.NE.U32.AND P4, PT, R18, RZ, PT ;  /* 0x000000ff1200720c */ /* 0x000fe40003f85070 */
[----:B------:R-:W-:Y:S01]  /*4060*/  PLOP3.LUT P2, PT, PT, PT, UP0, 0x80, 0x0 ;  /* 0x000000000000781c */ /* 0x000fe20003f4f008 */
[----:B-1----:R-:W-:Y:S01]  /*4070*/  IMAD.U32 R39, RZ, RZ, UR20 ;  /* 0x00000014ff277e24 */ /* 0x002fe2000f8e00ff */
[----:B------:R-:W-:Y:S02]  /*4080*/  SEL R19, R19, RZ, P1 ;  /* 0x000000ff13137207 */ /* 0x000fe40000800000 */
[----:B------:R-:W-:Y:S01]  /*4090*/  SEL R18, RZ, 0x4, P0 ;  /* 0x00000004ff127807 */ /* 0x000fe20000000000 */
[----:B------:R-:W-:Y:S01]  /*40a0*/  IMAD.WIDE R166, R39, 0x4, R166 ;  /* 0x0000000427a67825 */ /* 0x000fe200078e02a6 */
[----:B------:R-:W-:-:S02]  /*40b0*/  ISETP.GE.AND P0, PT, R242, UR4, PT ;  /* 0x00000004f2007c0c */ /* 0x000fc4000bf06270 */
[----:B------:R-:W-:Y:S01]  /*40c0*/  ISETP.NE.U32.AND P3, PT, R19, RZ, PT ;  /* 0x000000ff1300720c */ /* 0x000fe20003f65070 */
[C---:B------:R-:W-:Y:S01]  /*40d0*/  IMAD.WIDE R190, R39.reuse, 0x4, R190 ;  /* 0x0000000427be7825 */ /* 0x040fe200078e02be */
[----:B------:R-:W-:Y:S01]  /*40e0*/  SEL R18, R18, RZ, P2 ;  /* 0x000000ff12127207 */ /* 0x000fe20001000000 */
[----:B------:R1:W-:Y:S01]  /*40f0*/  LDGSTS.E [R216+0x6008], desc[UR18][R166.64], P4 ;  /* 0x06008000a6d87fae */ /* 0x0003e2000a121852 */
[----:B------:R-:W-:Y:S01]  /*4100*/  PLOP3.LUT P2, PT, PT, PT, UP0, 0x80, 0x0 ;  /* 0x000000000000781c */ /* 0x000fe20003f4f008 */
[C---:B------:R-:W-:Y:S01]  /*4110*/  IMAD.WIDE R182, R39.reuse, 0x4, R182 ;  /* 0x0000000427b67825 */ /* 0x040fe200078e02b6 */
[----:B------:R-:W-:Y:S02]  /*4120*/  SEL R19, RZ, 0x4, P0 ;  /* 0x00000004ff137807 */ /* 0x000fe40000000000 */
[----:B------:R-:W-:Y:S01]  /*4130*/  ISETP.NE.U32.AND P5, PT, R18, RZ, PT ;  /* 0x000000ff1200720c */ /* 0x000fe20003fa5070 */
[----:B------:R-:W-:Y:S01]  /*4140*/  IMAD.WIDE R184, R39, 0x4, R184 ;  /* 0x0000000427b87825 */ /* 0x000fe200078e02b8 */
[----:B------:R-:W-:-:S02]  /*4150*/  SEL R19, R19, RZ, P2 ;  /* 0x000000ff13137207 */ /* 0x000fc40001000000 */
[----:B------:R-:W-:Y:S01]  /*4160*/  PLOP3.LUT P0, PT, PT, PT, UP0, 0x80, 0x0 ;  /* 0x000000000000781c */ /* 0x000fe20003f0f008 */
[----:B------:R-:W-:Y:S01]  /*4170*/  IMAD.WIDE R174, R39, 0x4, R174 ;  /* 0x0000000427ae7825 */ /* 0x000fe200078e02ae */
[----:B------:R-:W-:Y:S01]  /*4180*/  ISETP.NE.U32.AND P6, PT, R19, RZ, PT ;  /* 0x000000ff1300720c */ /* 0x000fe20003fc5070 */
[----:B------:R3:W-:Y:S01]  /*4190*/  LDGSTS.E [R205+0x4000], desc[UR18][R190.64], P3 ;  /* 0x04000000becd7fae */ /* 0x0007e20009921852 */
[----:B------:R-:W-:Y:S01]  /*41a0*/  PLOP3.LUT P2, PT, PT, PT, UP0, 0x80, 0x0 ;  /* 0x000000000000781c */ /* 0x000fe20003f4f008 */
[----:B------:R-:W-:Y:S01]  /*41b0*/  IMAD.WIDE R146, R39, 0x4, R146 ;  /* 0x0000000427927825 */ /* 0x000fe200078e0292 */
[----:B--2---:R-:W-:Y:S01]  /*41c0*/  LEA.HI R193, R193, 0xe, RZ, 0x1a ;  /* 0x0000000ec1c17811 */ /* 0x004fe200078fd0ff */
[----:B-1----:R-:W1:Y:S01]  /*41d0*/  S2R R216, SR_TID.X ;  /* 0x0000000000d87919 */ /* 0x002e620000002100 */
[----:B------:R-:W-:Y:S01]  /*41e0*/  ISETP.GE.AND P4, PT, R240, UR4, PT ;  /* 0x00000004f0007c0c */ /* 0x000fe2000bf86270 */
[----:B------:R-:W-:Y:S01]  /*41f0*/  IMAD.WIDE R180, R39, 0x4, R180 ;  /* 0x0000000427b47825 */ /* 0x000fe200078e02b4 */
[----:B------:R-:W-:-:S02]  /*4200*/  ISETP.GE.AND P1, PT, R193, UR4, PT ;  /* 0x00000004c1007c0c */ /* 0x000fc4000bf26270 */
[----:B------:R-:W-:Y:S01]  /*4210*/  LOP3.LUT R193, R2, 0x8, RZ, 0xfc, !PT ;  /* 0x0000000802c17812 */ /* 0x000fe200078efcff */
[----:B------:R-:W-:Y:S01]  /*4220*/  IMAD.WIDE R172, R39, 0x4, R172 ;  /* 0x0000000427ac7825 */ /* 0x000fe200078e02ac */
[----:B------:R-:W-:Y:S02]  /*4230*/  SEL R18, RZ, 0x4, P1 ;  /* 0x00000004ff127807 */ /* 0x000fe40000800000 */
[----:B------:R-:W-:Y:S01]  /*4240*/  ISETP.GE.AND P1, PT, R241, UR4, PT ;  /* 0x00000004f1007c0c */ /* 0x000fe2000bf26270 */
[----:B---3--:R-:W-:Y:S01]  /*4250*/  IMAD.U32 R190, RZ, RZ, UR20 ;  /* 0x00000014ffbe7e24 */ /* 0x008fe2000f8e00ff */
[----:B------:R-:W-:Y:S01]  /*4260*/  SEL R19, R18, RZ, P0 ;  /* 0x000000ff12137207 */ /* 0x000fe20000000000 */
[----:B------:R-:W-:Y:S01]  /*4270*/  IMAD.U32 R191, RZ, RZ, UR20 ;  /* 0x00000014ffbf7e24 */ /* 0x000fe2000f8e00ff */
[----:B------:R-:W-:Y:S01]  /*4280*/  ISETP.GE.AND P0, PT, R193, UR4, PT ;  /* 0x00000004c1007c0c */ /* 0x000fe2000bf06270 */
[----:B------:R-:W-:Y:S01]  /*4290*/  IMAD.WIDE R148, R190, 0x4, R148 ;  /* 0x00000004be947825 */ /* 0x000fe200078e0294 */
[----:B------:R-:W2:Y:S01]  /*42a0*/  S2R R193, SR_TID.X ;  /* 0x0000000000c17919 */ /* 0x000ea20000002100 */
[----:B------:R-:W-:-:S02]  /*42b0*/  SEL R18, RZ, 0x4, P1 ;  /* 0x00000004ff127807 */ /* 0x000fc40000800000 */
[----:B------:R-:W-:Y:S01]  /*42c0*/  PLOP3.LUT P1, PT, PT, PT, UP0, 0x80, 0x0 ;  /* 0x000000000000781c */ /* 0x000fe20003f2f008 */
[----:B------:R-:W-:Y:S01]  /*42d0*/  IMAD.WIDE R186, R191, 0x4, R186 ;  /* 0x00000004bfba7825 */ /* 0x000fe200078e02ba */
[----:B------:R-:W-:Y:S02]  /*42e0*/  SEL R38, RZ, 0x4, P0 ;  /* 0x00000004ff267807 */ /* 0x000fe40000000000 */
[----:B------:R-:W-:Y:S02]  /*42f0*/  SEL R18, R18, RZ, P1 ;  /* 0x000000ff12127207 */ /* 0x000fe40000800000 */
[----:B------:R-:W-:Y:S02]  /*4300*/  SEL R38, R38, RZ, P2 ;  /* 0x000000ff26267207 */ /* 0x000fe40001000000 */
[----:B------:R-:W-:Y:S02]  /*4310*/  ISETP.NE.U32.AND P2, PT, R18, RZ, PT ;  /* 0x000000ff1200720c */ /* 0x000fe40003f45070 */
[----:B------:R-:W-:Y:S01]  /*4320*/  ISETP.NE.U32.AND P1, PT, R38, RZ, PT ;  /* 0x000000ff2600720c */ /* 0x000fe20003f25070 */
[----:B------:R-:W-:Y:S01]  /*4330*/  IMAD.U32 R38, RZ, RZ, UR20 ;  /* 0x00000014ff267e24 */ /* 0x000fe2000f8e00ff */
[----:B------:R-:W-:-:S02]  /*4340*/  ISETP.GE.AND P3, PT, R239, UR4, PT ;  /* 0x00000004ef007c0c */ /* 0x000fc4000bf66270 */
[----:B------:R-:W-:Y:S01]  /*4350*/  SEL R166, RZ, 0x4, P4 ;  /* 0x00000004ffa67807 */ /* 0x000fe20002000000 */
[C---:B------:R-:W-:Y:S01]  /*4360*/  IMAD.WIDE R16, R38.reuse, 0x4, R16 ;  /* 0x0000000426107825 */ /* 0x040fe200078e0210 */
[----:B------:R-:W-:Y:S02]  /*4370*/  SEL R167, RZ, 0x4, P3 ;  /* 0x00000004ffa77807 */ /* 0x000fe40001800000 */
[----:B------:R-:W-:Y:S01]  /*4380*/  PLOP3.LUT P3, PT, PT, PT, UP0, 0x80, 0x0 ;  /* 0x000000000000781c */ /* 0x000fe20003f6f008 */
[----:B------:R-:W-:Y:S01]  /*4390*/  IMAD.WIDE R188, R38, 0x4, R188 ;  /* 0x0000000426bc7825 */ /* 0x000fe200078e02bc */
[----:B------:R-:W-:Y:S01]  /*43a0*/  LDGSTS.E [R205+0x4008], desc[UR18][R16.64], P5 ;  /* 0x0400800010cd7fae */ /* 0x000fe2000a921852 */
[----:B-1----:R-:W-:Y:S02]  /*43b0*/  LEA.HI R216, R216, 0x3e, RZ, 0x1a ;  /* 0x0000003ed8d87811 */ /* 0x002fe400078fd0ff */
[----:B------:R-:W-:-:S04]  /*43c0*/  IMAD.WIDE R176, R38, 0x4, R176 ;  /* 0x0000000426b07825 */ /* 0x000fc800078e02b0 */
[----:B------:R-:W-:Y:S01]  /*43d0*/  IMAD.WIDE R168, R38, 0x4, R168 ;  /* 0x0000000426a87825 */ /* 0x000fe200078e02a8 */
[----:B--2---:R-:W-:-:S03]  /*43e0*/  LEA.HI R193, R193, 0x2e, RZ, 0x1a ;  /* 0x0000002ec1c17811 */ /* 0x004fc600078fd0ff */
[----:B------:R-:W-:Y:S01]  /*43f0*/  IMAD.WIDE R170, R38, 0x4, R170 ;  /* 0x0000000426aa7825 */ /* 0x000fe200078e02aa */
[----:B------:R-:W-:-:S03]  /*4400*/  ISETP.GE.AND P0, PT, R193, UR4, PT ;  /* 0x00000004c1007c0c */ /* 0x000fc6000bf06270 */
[C---:B------:R-:W-:Y:S01]  /*4410*/  IMAD.WIDE R104, R38.reuse, 0x4, R104 ;  /* 0x0000000426687825 */ /* 0x040fe200078e0268 */
[----:B------:R1:W-:Y:S01]  /*4420*/  LDGSTS.E [R205+0x6000], desc[UR18][R170.64], P6 ;  /* 0x06000000aacd7fae */ /* 0x0003e2000b121852 */
[----:B------:R-:W-:Y:S02]  /*4430*/  SEL R18, RZ, 0x4, P0 ;  /* 0x00000004ff127807 */ /* 0x000fe40000000000 */
[----:B------:R-:W-:Y:S01]  /*4440*/  PLOP3.LUT P0, PT, PT, PT, UP0, 0x80, 0x0 ;  /* 0x000000000000781c */ /* 0x000fe20003f0f008 */
[----:B------:R-:W-:Y:S01]  /*4450*/  IMAD.WIDE R178, R38, 0x4, R178 ;  /* 0x0000000426b27825 */ /* 0x000fe200078e02b2 */
[----:B------:R-:W-:Y:S01]  /*4460*/  ISETP.NE.U32.AND P6, PT, R19, RZ, PT ;  /* 0x000000ff1300720c */ /* 0x000fe20003fc5070 */
[----:B------:R-:W-:Y:S01]  /*4470*/  LDGSTS.E [R205+0x6008], desc[UR18][R146.64], P2 ;  /* 0x0600800092cd7fae */ /* 0x000fe20009121852 */
[----:B------:R-:W-:Y:S02]  /*4480*/  SEL R18, R18, RZ, P0 ;  /* 0x000000ff12127207 */ /* 0x000fe40000000000 */
[----:B------:R-:W-:Y:S01]  /*4490*/  ISETP.GE.AND P0, PT, R252, UR4, PT ;  /* 0x00000004fc007c0c */ /* 0x000fe2000bf06270 */
[----:B------:R-:W-:Y:S01]  /*44a0*/  LDGSTS.E [R206+0x4000], desc[UR18][R182.64], P1 ;  /* 0x04000000b6ce7fae */ /* 0x000fe20008921852 */
[----:B------:R-:W-:-:S02]  /*44b0*/  ISETP.NE.U32.AND P2, PT, R18, RZ, PT ;  /* 0x000000ff1200720c */ /* 0x000fc40003f45070 */
[----:B------:R-:W-:Y:S01]  /*44c0*/  SEL R39, RZ, 0x4, P0 ;  /* 0x00000004ff277807 */ /* 0x000fe20000000000 */
[----:B-1----:R-:W1:Y:S01]  /*44d0*/  S2R R170, SR_TID.X ;  /* 0x0000000000aa7919 */ /* 0x002e620000002100 */
[----:B------:R-:W-:Y:S02]  /*44e0*/  ISETP.GE.AND P0, PT, R251, UR4, PT ;  /* 0x00000004fb007c0c */ /* 0x000fe4000bf06270 */
[----:B------:R-:W-:Y:S01]  /*44f0*/  SEL R39, R39, RZ, P3 ;  /* 0x000000ff27277207 */ /* 0x000fe20001800000 */
[----:B------:R-:W2:Y:S01]  /*4500*/  S2R R193, SR_TID.X ;  /* 0x0000000000c17919 */ /* 0x000ea20000002100 */
[----:B------:R-:W-:Y:S02]  /*4510*/  SEL R38, RZ, 0x4, P0 ;  /* 0x00000004ff267807 */ /* 0x000fe40000000000 */
[----:B------:R-:W-:Y:S02]  /*4520*/  PLOP3.LUT P0, PT, PT, PT, UP0, 0x80, 0x0 ;  /* 0x000000000000781c */ /* 0x000fe40003f0f008 */
[----:B------:R-:W-:-:S02]  /*4530*/  PLOP3.LUT P3, PT, PT, PT, UP0, 0x80, 0x0 ;  /* 0x000000000000781c */ /* 0x000fc40003f6f008 */
[----:B------:R-:W-:Y:S02]  /*4540*/  SEL R166, R166, RZ, P0 ;  /* 0x000000ffa6a67207 */ /* 0x000fe40000000000 */
[----:B------:R-:W-:Y:S02]  /*4550*/  ISETP.GE.AND P0, PT, R238, UR4, PT ;  /* 0x00000004ee007c0c */ /* 0x000fe4000bf06270 */
[----:B------:R-:W-:Y:S02]  /*4560*/  SEL R167, R167, RZ, P3 ;  /* 0x000000ffa7a77207 */ /* 0x000fe40001800000 */
[----:B------:R-:W-:Y:S02]  /*4570*/  SEL R190, RZ, 0x4, P0 ;  /* 0x00000004ffbe7807 */ /* 0x000fe40000000000 */
[----:B------:R-:W-:Y:S02]  /*4580*/  ISETP.GE.AND P0, PT, R250, UR4, PT ;  /* 0x00000004fa007c0c */ /* 0x000fe4000bf06270 */
[----:B------:R-:W-:-:S02]  /*4590*/  PLOP3.LUT P3, PT, PT, PT, UP0, 0x80, 0x0 ;  /* 0x000000000000781c */ /* 0x000fc40003f6f008 */
[----:B------:R-:W-:Y:S02]  /*45a0*/  SEL R191, RZ, 0x4, P0 ;  /* 0x00000004ffbf7807 */ /* 0x000fe40000000000 */
[----:B------:R-:W-:Y:S02]  /*45b0*/  SEL R38, R38, RZ, P3 ;  /* 0x000000ff26267207 */ /* 0x000fe40001800000 */
[----:B------:R-:W-:Y:S02]  /*45c0*/  PLOP3.LUT P0, PT, PT, PT, UP0, 0x80, 0x0 ;  /* 0x000000000000781c */ /* 0x000fe40003f0f008 */
[----:B------:R-:W-:Y:S02]  /*45d0*/  PLOP3.LUT P3, PT, PT, PT, UP0, 0x80, 0x0 ;  /* 0x000000000000781c */ /* 0x000fe40003f6f008 */
[----:B------:R-:W-:Y:S01]  /*45e0*/  ISETP.NE.U32.AND P4, PT, R39, RZ, PT ;  /* 0x000000ff2700720c */ /* 0x000fe20003f85070 */
[----:B------:R-:W-:Y:S01]  /*45f0*/  IMAD.U32 R39, RZ, RZ, UR20 ;  /* 0x00000014ff277e24 */ /* 0x000fe2000f8e00ff */
[----:B------:R-:W-:-:S02]  /*4600*/  SEL R191, R191, RZ, P0 ;  /* 0x000000ffbfbf7207 */ /* 0x000fc40000000000 */
[----:B------:R-:W-:Y:S01]  /*4610*/  SEL R190, R190, RZ, P3 ;  /* 0x000000ffbebe7207 */ /* 0x000fe20001800000 */
[----:B------:R-:W-:Y:S01]  /*4620*/  IMAD.WIDE R164, R39, 0x4, R164 ;  /* 0x0000000427a47825 */ /* 0x000fe200078e02a4 */
[----:B------:R-:W-:Y:S02]  /*4630*/  ISETP.NE.U32.AND P0, PT, R166, RZ, PT ;  /* 0x000000ffa600720c */ /* 0x000fe40003f05070 */
[----:B------:R-:W-:Y:S01]  /*4640*/  ISETP.NE.U32.AND P3, PT, R167, RZ, PT ;  /* 0x000000ffa700720c */ /* 0x000fe20003f65070 */
[----:B------:R-:W-:Y:S01]  /*4650*/  IMAD.WIDE R136, R39, 0x4, R136 ;  /* 0x0000000427887825 */ /* 0x000fe200078e0288 */
[----:B------:R-:W-:Y:S01]  /*4660*/  ISETP.NE.U32.AND P5, PT, R38, RZ, PT ;  /* 0x000000ff2600720c */ /* 0x000fe20003fa5070 */
[----:B------:R-:W3:Y:S01]  /*4670*/  S2R R166, SR_TID.X ;  /* 0x0000000000a67919 */ /* 0x000ee20000002100 */
[----:B-1----:R-:W-:Y:S01]  /*4680*/  LEA.HI R170, R170, 0x1e, RZ, 0x1a ;  /* 0x0000001eaaaa7811 */ /* 0x002fe200078fd0ff */
[----:B------:R-:W-:Y:S01]  /*4690*/  IMAD.U32 R39, RZ, RZ, UR14 ;  /* 0x0000000eff277e24 */ /* 0x000fe2000f8e00ff */
[----:B------:R-:W-:Y:S01]  /*46a0*/  ISETP.NE.U32.AND P1, PT, R190, RZ, PT ;  /* 0x000000ffbe00720c */ /* 0x000fe20003f25070 */
[----:B------:R-:W-:Y:S01]  /*46b0*/  LDGSTS.E [R206+0x4008], desc[UR18][R188.64], P4 ;  /* 0x04008000bcce7fae */ /* 0x000fe2000a121852 */
[----:B------:R-:W-:Y:S01]  /*46c0*/  ISETP.NE.U32.AND P4, PT, R191, RZ, PT ;  /* 0x000000ffbf00720c */ /* 0x000fe20003f85070 */
[----:B------:R-:W-:Y:S01]  /*46d0*/  IMAD.WIDE R114, R39, 0x4, R114 ;  /* 0x0000000427727825 */ /* 0x000fe200078e0272 */
[----:B--2---:R-:W-:Y:S01]  /*46e0*/  LOP3.LUT R193, R193, 0x3f, RZ, 0xc0, !PT ;  /* 0x0000003fc1c17812 */ /* 0x004fe200078ec0ff */
[----:B------:R1:W-:Y:S01]  /*46f0*/  LDGSTS.E [R206+0x6000], desc[UR18][R104.64], P0 ;  /* 0x0600000068ce7fae */ /* 0x0003e20008121852 */
[----:B------:R-:W-:Y:S01]  /*4700*/  ISETP.GE.AND P0, PT, R236, UR4, PT ;  /* 0x00000004ec007c0c */ /* 0x000fe2000bf06270 */
[----:B------:R-:W-:-:S02]  /*4710*/  IMAD.WIDE R100, R39, 0x4, R100 ;  /* 0x0000000427647825 */ /* 0x000fc400078e0264 */
[----:B------:R-:W-:Y:S01]  /*4720*/  LDGSTS.E [R206+0x6008], desc[UR18][R180.64], P3 ;  /* 0x06008000b4ce7fae */ /* 0x000fe20009921852 */
[----:B------:R-:W-:Y:S01]  /*4730*/  ISETP.GE.AND P3, PT, R249, UR4, PT ;  /* 0x00000004f9007c0c */ /* 0x000fe2000bf66270 */
[----:B------:R-:W-:Y:S01]  /*4740*/  IMAD.WIDE R94, R39, 0x4, R94 ;  /* 0x00000004275e7825 */ /* 0x000fe200078e025e */
[----:B------:R-:W-:Y:S01]  /*4750*/  SEL R16, RZ, 0x4, P0 ;  /* 0x00000004ff107807 */ /* 0x000fe20000000000 */
[----:B------:R-:W-:Y:S01]  /*4760*/  LDGSTS.E [R207+0x4000], desc[UR18][R184.64], P5 ;  /* 0x04000000b8cf7fae */ /* 0x000fe2000a921852 */
[----:B------:R-:W-:Y:S01]  /*4770*/  ISETP.GE.AND P5, PT, R237, UR4, PT ;  /* 0x00000004ed007c0c */ /* 0x000fe2000bfa6270 */
[----:B------:R-:W-:Y:S01]  /*4780*/  IMAD.WIDE R50, R39, 0x4, R50 ;  /* 0x0000000427327825 */ /* 0x000fe200078e0232 */
[----:B------:R-:W-:Y:S01]  /*4790*/  SEL R17, RZ, 0x4, P3 ;  /* 0x00000004ff117807 */ /* 0x000fe20001800000 */
[----:B------:R-:W-:Y:S01]  /*47a0*/  LDGSTS.E [R207+0x4008], desc[UR18][R176.64], P6 ;  /* 0x04008000b0cf7fae */ /* 0x000fe2000b121852 */
[----:B------:R-:W-:Y:S01]  /*47b0*/  PLOP3.LUT P3, PT, PT, PT, UP0, 0x80, 0x0 ;  /* 0x000000000000781c */ /* 0x000fe20003f6f008 */
[----:B-1----:R-:W-:Y:S01]  /*47c0*/  IMAD.U32 R105, RZ, RZ, UR20 ;  /* 0x00000014ff697e24 */ /* 0x002fe2000f8e00ff */
[----:B------:R-:W-:Y:S01]  /*47d0*/  SEL R18, RZ, 0x4, P5 ;  /* 0x00000004ff127807 */ /* 0x000fe20002800000 */
[----:B------:R-:W-:Y:S01]  /*47e0*/  LDGSTS.E [R207+0x6000], desc[UR18][R178.64], P1 ;  /* 0x06000000b2cf7fae */ /* 0x000fe20008921852 */
[----:B------:R-:W-:Y:S01]  /*47f0*/  ISETP.GE.AND P5, PT, R170, UR4, PT ;  /* 0x00000004aa007c0c */ /* 0x000fe2000bfa6270 */
[----:B------:R-:W-:Y:S01]  /*4800*/  IMAD.WIDE R140, R105, 0x4, R140 ;  /* 0x00000004698c7825 */ /* 0x000fe200078e028c */
[----:B------:R-:W-:Y:S01]  /*4810*/  ISETP.GE.AND P6, PT, R248, UR4, PT ;  /* 0x00000004f8007c0c */ /* 0x000fe2000bfc6270 */
[----:B------:R-:W-:Y:S01]  /*4820*/  LDGSTS.E [R207+0x6008], desc[UR18][R172.64], P2 ;  /* 0x06008000accf7fae */ /* 0x000fe20009121852 */
[----:B------:R-:W-:Y:S01]  /*4830*/  SEL R19, R17, RZ, P3 ;  /* 0x000000ff11137207 */ /* 0x000fe20001800000 */
[----:B------:R-:W-:Y:S01]  /*4840*/  IMAD.U32 R105, RZ, RZ, UR14 ;  /* 0x0000000eff697e24 */ /* 0x000fe2000f8e00ff */
[----:B------:R-:W-:Y:S01]  /*4850*/  PLOP3.LUT P0, PT, PT, PT, UP0, 0x80, 0x0 ;  /* 0x000000000000781c */ /* 0x000fe20003f0f008 */
[----:B------:R-:W-:Y:S01]  /*4860*/  LDGSTS.E [R204+0x4000], desc[UR18][R174.64], P4 ;  /* 0x04000000aecc7fae */ /* 0x000fe2000a121852 */
[----:B------:R-:W-:Y:S01]  /*4870*/  SEL R38, RZ, 0x4, P5 ;  /* 0x00000004ff267807 */ /* 0x000fe20002800000 */
[----:B------:R-:W-:Y:S01]  /*4880*/  IMAD.WIDE R34, R39, 0x4, R34 ;  /* 0x0000000427227825 */ /* 0x000fe200078e0222 */
[----:B------:R-:W-:-:S02]  /*4890*/  SEL R17, RZ, 0x4, P6 ;  /* 0x00000004ff117807 */ /* 0x000fc40003000000 */
[----:B------:R-:W-:Y:S01]  /*48a0*/  ISETP.NE.U32.AND P5, PT, R19, RZ, PT ;  /* 0x000000ff1300720c */ /* 0x000fe20003fa5070 */
[----:B------:R-:W-:Y:S01]  /*48b0*/  IMAD.WIDE R28, R39, 0x4, R28 ;  /* 0x00000004271c7825 */ /* 0x000fe200078e021c */
[----:B------:R-:W-:Y:S02]  /*48c0*/  PLOP3.LUT P6, PT, PT, PT, UP0, 0x80, 0x0 ;  /* 0x000000000000781c */ /* 0x000fe40003fcf008 */
[----:B------:R-:W-:Y:S01]  /*48d0*/  SEL R18, R18, RZ, P0 ;  /* 0x000000ff12127207 */ /* 0x000fe20000000000 */
[----:B------:R-:W-:Y:S01]  /*48e0*/  IMAD.U32 R39, RZ, RZ, UR20 ;  /* 0x00000014ff277e24 */ /* 0x000fe2000f8e00ff */
[----:B------:R-:W-:Y:S01]  /*48f0*/  PLOP3.LUT P0, PT, PT, PT, UP0, 0x80, 0x0 ;  /* 0x000000000000781c */ /* 0x000fe20003f0f008 */
[----:B------:R-:W-:Y:S01]  /*4900*/  IMAD.WIDE R112, R105, 0x4, R112 ;  /* 0x0000000469707825 */ /* 0x000fe200078e0270 */
[----:B------:R-:W-:Y:S02]  /*4910*/  SEL R16, R16, RZ, P6 ;  /* 0x000000ff10107207 */ /* 0x000fe40003000000 */
[----:B------:R-:W-:Y:S01]  /*4920*/  SEL R17, R17, RZ, P0 ;  /* 0x000000ff11117207 */ /* 0x000fe20000000000 */
[----:B------:R-:W-:Y:S01]  /*4930*/  IMAD.WIDE R98, R105, 0x4, R98 ;  /* 0x0000000469627825 */ /* 0x000fe200078e0262 */
[----:B------:R-:W-:Y:S01]  /*4940*/  ISETP.NE.U32.AND P0, PT, R18, RZ, PT ;  /* 0x000000ff1200720c */ /* 0x000fe20003f05070 */
[----:B------:R-:W-:Y:S01]  /*4950*/  LDGSTS.E [R204+0x4008], desc[UR18][R168.64], P5 ;  /* 0x04008000a8cc7fae */ /* 0x000fe2000a921852 */
[----:B------:R-:W-:Y:S01]  /*4960*/  ISETP.GE.AND P2, PT, R247, UR4, PT ;  /* 0x00000004f7007c0c */ /* 0x000fe2000bf46270 */
[----:B------:R-:W-:Y:S01]  /*4970*/  IMAD.WIDE R92, R105, 0x4, R92 ;  /* 0x00000004695c7825 */ /* 0x000fe200078e025c */
[----:B------:R-:W-:-:S02]  /*4980*/  ISETP.NE.U32.AND P6, PT, R16, RZ, PT ;  /* 0x000000ff1000720c */ /* 0x000fc40003fc5070 */
[----:B------:R-:W-:Y:S01]  /*4990*/  ISETP.GE.AND P4, PT, R216, UR4, PT ;  /* 0x00000004d8007c0c */ /* 0x000fe2000bf86270 */
[----:B------:R-:W-:Y:S01]  /*49a0*/  IMAD.WIDE R48, R105, 0x4, R48 ;  /* 0x0000000469307825 */ /* 0x000fe200078e0230 */
[----:B------:R-:W-:Y:S02]  /*49b0*/  SEL R16, RZ, 0x4, P2 ;  /* 0x00000004ff107807 */ /* 0x000fe40001000000 */
[----:B------:R-:W-:Y:S01]  /*49c0*/  ISETP.NE.U32.AND P1, PT, R17, RZ, PT ;  /* 0x000000ff1100720c */ /* 0x000fe20003f25070 */
[----:B------:R-:W-:Y:S01]  /*49d0*/  IMAD.WIDE R44, R105, 0x4, R44 ;  /* 0x00000004692c7825 */ /* 0x000fe200078e022c */
[----:B------:R-:W-:Y:S01]  /*49e0*/  ISETP.GE.AND P2, PT, R234, UR4, PT ;  /* 0x00000004ea007c0c */ /* 0x000fe2000bf46270 */
[----:B------:R-:W-:Y:S01]  /*49f0*/  LDGSTS.E [R204+0x6000], desc[UR18][R148.64], P0 ;  /* 0x0600000094cc7fae */ /* 0x000fe20008121852 */
[----:B------:R-:W-:Y:S01]  /*4a00*/  ISETP.GE.AND P5, PT, R235, UR4, PT ;  /* 0x00000004eb007c0c */ /* 0x000fe2000bfa6270 */
[----:B------:R-:W-:Y:S01]  /*4a10*/  IMAD.WIDE R26, R105, 0x4, R26 ;  /* 0x00000004691a7825 */ /* 0x000fe200078e021a */
[----:B------:R-:W-:Y:S01]  /*4a20*/  SEL R19, RZ, 0x4, P4 ;  /* 0x00000004ff137807 */ /* 0x000fe20002000000 */
[----:B------:R-:W-:Y:S01]  /*4a30*/  LDGSTS.E [R204+0x6008], desc[UR18][R186.64], P6 ;  /* 0x06008000bacc7fae */ /* 0x000fe2000b121852 */
[----:B------:R-:W-:Y:S01]  /*4a40*/  SEL R18, RZ, 0x4, P2 ;  /* 0x00000004ff127807 */ /* 0x000fe20001000000 */
[----:B------:R-:W-:Y:S01]  /*4a50*/  IMAD.U32 R105, RZ, RZ, UR20 ;  /* 0x00000014ff697e24 */ /* 0x000fe2000f8e00ff */
[----:B------:R-:W-:Y:S01]  /*4a60*/  PLOP3.LUT P4, PT, PT, PT, UP0, 0x80, 0x0 ;  /* 0x000000000000781c */ /* 0x000fe20003f8f008 */
[----:B------:R-:W-:Y:S01]  /*4a70*/  IMAD.WIDE R20, R39, 0x4, R20 ;  /* 0x0000000427147825 */ /* 0x000fe200078e0214 */
[----:B------:R-:W-:Y:S01]  /*4a80*/  SEL R17, RZ, 0x4, P5 ;  /* 0x00000004ff117807 */ /* 0x000fe20002800000 */
[----:B------:R1:W-:Y:S01]  /*4a90*/  LDGSTS.E [R203+0x4000], desc[UR18][R164.64], P1 ;  /* 0x04000000a4cb7fae */ /* 0x0003e20008921852 */
[----:B------:R-:W-:Y:S01]  /*4aa0*/  PLOP3.LUT P2, PT, PT, PT, UP0, 0x80, 0x0 ;  /* 0x000000000000781c */ /* 0x000fe20003f4f008 */
[----:B------:R-:W-:Y:S01]  /*4ab0*/  IMAD.WIDE R126, R105, 0x4, R126 ;  /* 0x00000004697e7825 */ /* 0x000fe200078e027e */
[----:B------:R-:W-:-:S02]  /*4ac0*/  PLOP3.LUT P5, PT, PT, PT, UP0, 0x80, 0x0 ;  /* 0x000000000000781c */ /* 0x000fc40003faf008 */
[----:B------:R-:W-:Y:S01]  /*4ad0*/  SEL R16, R16, RZ, P4 ;  /* 0x000000ff10107207 */ /* 0x000fe20002000000 */
[----:B---3--:R-:W-:Y:S01]  /*4ae0*/  IMAD.SHL.U32 R167, R166, 0x10, RZ ;  /* 0x00000010a6a77824 */ /* 0x008fe200078e00ff */
[----:B------:R-:W-:Y:S02]  /*4af0*/  SEL R17, R17, RZ, P2 ;  /* 0x000000ff11117207 */ /* 0x000fe40001000000 */
[----:B------:R-:W-:Y:S02]  /*4b00*/  ISETP.GE.AND P6, PT, R246, UR4, PT ;  /* 0x00000004f6007c0c */ /* 0x000fe4000bfc6270 */
[----:B------:R-:W-:Y:S01]  /*4b10*/  SEL R19, R19, RZ, P5 ;  /* 0x000000ff13137207 */ /* 0x000fe20002800000 */
[----:B-1----:R-:W-:Y:S01]  /*4b20*/  IMAD.SHL.U32 R165, R166, 0x8, RZ ;  /* 0x00000008a6a57824 */ /* 0x002fe200078e00ff */
[----:B------:R-:W-:Y:S01]  /*4b30*/  ISETP.NE.U32.AND P5, PT, R16, RZ, PT ;  /* 0x000000ff1000720c */ /* 0x000fe20003fa5070 */
[----:B------:R-:W-:Y:S01]  /*4b40*/  IMAD.SHL.U32 R164, R166, 0x200, RZ ;  /* 0x00000200a6a47824 */ /* 0x000fe200078e00ff */
[----:B------:R-:W-:Y:S01]  /*4b50*/  ISETP.NE.U32.AND P0, PT, R17, RZ, PT ;  /* 0x000000ff1100720c */ /* 0x000fe20003f05070 */
[----:B------:R-:W-:Y:S01]  /*4b60*/  IMAD.U32 R17, RZ, RZ, UR20 ;  /* 0x00000014ff117e24 */ /* 0x000fe2000f8e00ff */
[----:B------:R-:W-:-:S02]  /*4b70*/  PLOP3.LUT P1, PT, PT, PT, UP0, 0x80, 0x0 ;  /* 0x000000000000781c */ /* 0x000fc40003f2f008 */
[----:B------:R-:W-:Y:S01]  /*4b80*/  SEL R16, RZ, 0x4, P6 ;  /* 0x00000004ff107807 */ /* 0x000fe20003000000 */
[----:B------:R-:W-:Y:S01]  /*4b90*/  IMAD.WIDE R142, R17, 0x4, R142 ;  /* 0x00000004118e7825 */ /* 0x000fe200078e028e */
[----:B------:R-:W-:Y:S02]  /*4ba0*/  PLOP3.LUT P4, PT, PT, PT, UP0, 0x80, 0x0 ;  /* 0x000000000000781c */ /* 0x000fe40003f8f008 */
[----:B------:R-:W-:Y:S02]  /*4bb0*/  ISETP.GE.AND P6, PT, R245, UR4, PT ;  /* 0x00000004f5007c0c */ /* 0x000fe4000bfc6270 */
[----:B------:R-:W-:Y:S01]  /*4bc0*/  ISETP.NE.U32.AND P2, PT, R19, RZ, PT ;  /* 0x000000ff1300720c */ /* 0x000fe20003f45070 */
[----:B------:R-:W-:Y:S01]  /*4bd0*/  IMAD.U32 R19, RZ, RZ, UR20 ;  /* 0x00000014ff137e24 */ /* 0x000fe2000f8e00ff */
[----:B------:R-:W-:Y:S01]  /*4be0*/  SEL R16, R16, RZ, P1 ;  /* 0x000000ff10107207 */ /* 0x000fe20000800000 */
[----:B------:R-:W-:Y:S01]  /*4bf0*/  LDGSTS.E [R203+0x4008], desc[UR18][R142.64], P5 ;  /* 0x040080008ecb7fae */ /* 0x000fe2000a921852 */
[----:B------:R-:W-:Y:S01]  /*4c00*/  SEL R18, R18, RZ, P4 ;  /* 0x000000ff12127207 */ /* 0x000fe20002000000 */
[----:B------:R-:W-:Y:S01]  /*4c10*/  IMAD.WIDE R144, R19, 0x4, R144 ;  /* 0x0000000413907825 */ /* 0x000fe200078e0290 */
[----:B------:R-:W-:-:S02]  /*4c20*/  PLOP3.LUT P1, PT, PT, PT, UP0, 0x80, 0x0 ;  /* 0x000000000000781c */ /* 0x000fc40003f2f008 */
[----:B------:R-:W-:Y:S01]  /*4c30*/  SEL R17, RZ, 0x4, P6 ;  /* 0x00000004ff117807 */ /* 0x000fe20003000000 */
[----:B------:R-:W-:Y:S01]  /*4c40*/  IMAD.WIDE R134, R19, 0x4, R134 ;  /* 0x0000000413867825 */ /* 0x000fe200078e0286 */
[----:B------:R-:W-:Y:S01]  /*4c50*/  ISETP.NE.U32.AND P4, PT, R18, RZ, PT ;  /* 0x000000ff1200720c */ /* 0x000fe20003f85070 */
[----:B------:R-:W-:Y:S01]  /*4c60*/  LDGSTS.E [R203+0x6000], desc[UR18][R144.64], P0 ;  /* 0x0600000090cb7fae */ /* 0x000fe20008121852 */
[----:B------:R-:W-:Y:S01]  /*4c70*/  SEL R17, R17, RZ, P1 ;  /* 0x000000ff11117207 */ /* 0x000fe20000800000 */
[----:B------:R-:W-:Y:S01]  /*4c80*/  IMAD.WIDE R130, R19, 0x4, R130 ;  /* 0x0000000413827825 */ /* 0x000fe200078e0282 */
[----:B------:R-:W-:Y:S02]  /*4c90*/  ISETP.NE.U32.AND P5, PT, R16, RZ, PT ;  /* 0x000000ff1000720c */ /* 0x000fe40003fa5070 */
[----:B------:R-:W-:Y:S01]  /*4ca0*/  ISETP.GE.AND P0, PT, R193, UR4, PT ;  /* 0x00000004c1007c0c */ /* 0x000fe2000bf06270 */
[----:B------:R-:W-:Y:S01]  /*4cb0*/  IMAD.U32 R19, RZ, RZ, UR14 ;  /* 0x0000000eff137e24 */ /* 0x000fe2000f8e00ff */
[----:B------:R-:W-:-:S02]  /*4cc0*/  ISETP.NE.U32.AND P6, PT, R17, RZ, PT ;  /* 0x000000ff1100720c */ /* 0x000fc40003fc5070 */
[----:B------:R-:W-:Y:S01]  /*4cd0*/  ISETP.GE.AND P1, PT, R233, UR4, PT ;  /* 0x00000004e9007c0c */ /* 0x000fe2000bf26270 */
[C---:B------:R-:W-:Y:S01]  /*4ce0*/  IMAD.WIDE R120, R19.reuse, 0x4, R120 ;  /* 0x0000000413787825 */ /* 0x040fe200078e0278 */
[----:B------:R-:W-:Y:S01]  /*4cf0*/  SEL R17, RZ, 0x4, P0 ;  /* 0x00000004ff117807 */ /* 0x000fe20000000000 */
[----:B------:R-:W-:Y:S01]  /*4d00*/  LDGSTS.E [R203+0x6008], desc[UR18][R140.64], P4 ;  /* 0x060080008ccb7fae */ /* 0x000fe2000a121852 */
[----:B------:R-:W-:Y:S01]  /*4d10*/  SEL R16, RZ, 0x4, P1 ;  /* 0x00000004ff107807 */ /* 0x000fe20000800000 */
[C---:B------:R-:W-:Y:S01]  /*4d20*/  IMAD.WIDE R116, R19.reuse, 0x4, R116 ;  /* 0x0000000413747825 */ /* 0x040fe200078e0274 */
[----:B------:R-:W-:Y:S01]  /*4d30*/  PLOP3.LUT P0, PT, PT, PT, UP0, 0x80, 0x0 ;  /* 0x000000000000781c */ /* 0x000fe20003f0f008 */
[----:B------:R1:W-:Y:S01]  /*4d40*/  LDGSTS.E [R15+0x4000], desc[UR18][R134.64], P5 ;  /* 0x04000000860f7fae */ /* 0x0003e2000a921852 */
[----:B------:R-:W-:Y:S01]  /*4d50*/  ISETP.GE.AND P4, PT, R232, UR4, PT ;  /* 0x00000004e8007c0c */ /* 0x000fe2000bf86270 */
[C---:B------:R-:W-:Y:S01]  /*4d60*/  IMAD.WIDE R102, R19.reuse, 0x4, R102 ;  /* 0x0000000413667825 */ /* 0x040fe200078e0266 */
[----:B------:R-:W-:Y:S01]  /*4d70*/  SEL R16, R16, RZ, P0 ;  /* 0x000000ff10107207 */ /* 0x000fe20000000000 */
[----:B------:R-:W-:Y:S01]  /*4d80*/  LDGSTS.E [R15+0x4008], desc[UR18][R136.64], P6 ;  /* 0x04008000880f7fae */ /* 0x000fe2000b121852 */
[----:B------:R-:W-:Y:S01]  /*4d90*/  PLOP3.LUT P1, PT, PT, PT, UP0, 0x80, 0x0 ;  /* 0x000000000000781c */ /* 0x000fe20003f2f008 */
[----:B------:R-:W-:Y:S01]  /*4da0*/  IMAD.WIDE R96, R19, 0x4, R96 ;  /* 0x0000000413607825 */ /* 0x000fe200078e0260 */
[----:B------:R-:W-:-:S02]  /*4db0*/  LOP3.LUT R193, R2, 0x1c, RZ, 0xfc, !PT ;  /* 0x0000001c02c17812 */ /* 0x000fc400078efcff */
[----:B------:R-:W-:Y:S01]  /*4dc0*/  ISETP.NE.U32.AND P0, PT, R16, RZ, PT ;  /* 0x000000ff1000720c */ /* 0x000fe20003f05070 */
[C---:B------:R-:W-:Y:S01]  /*4dd0*/  IMAD.WIDE R52, R19.reuse, 0x4, R52 ;  /* 0x0000000413347825 */ /* 0x040fe200078e0234 */
[----:B------:R-:W-:Y:S02]  /*4de0*/  PLOP3.LUT P6, PT, PT, PT, UP0, 0x80, 0x0 ;  /* 0x000000000000781c */ /* 0x000fe40003fcf008 */
[----:B------:R-:W-:Y:S01]  /*4df0*/  SEL R16, RZ, 0x4, P4 ;  /* 0x00000004ff107807 */ /* 0x000fe20002000000 */
[----:B------:R-:W-:Y:S01]  /*4e00*/  IMAD.WIDE R36, R19, 0x4, R36 ;  /* 0x0000000413247825 */ /* 0x000fe200078e0224 */
[----:B------:R-:W-:Y:S02]  /*4e10*/  SEL R17, R17, RZ, P1 ;  /* 0x000000ff11117207 */ /* 0x000fe40000800000 */
[----:B------:R-:W-:Y:S01]  /*4e20*/  ISETP.GE.AND P5, PT, R193, UR4, PT ;  /* 0x00000004c1007c0c */ /* 0x000fe2000bfa6270 */
[----:B------:R-:W-:Y:S01]  /*4e30*/  IMAD.WIDE R30, R19, 0x4, R30 ;  /* 0x00000004131e7825 */ /* 0x000fe200078e021e */
[----:B------:R-:W-:-:S02]  /*4e40*/  SEL R16, R16, RZ, P6 ;  /* 0x000000ff10107207 */ /* 0x000fc40003000000 */
[----:B------:R-:W-:Y:S01]  /*4e50*/  ISETP.NE.U32.AND P1, PT, R17, RZ, PT ;  /* 0x000000ff1100720c */ /* 0x000fe20003f25070 */
[----:B------:R2:W-:Y:S01]  /*4e60*/  LDGSTS.E [R15+0x6000], desc[UR18][R130.64], P0 ;  /* 0x06000000820f7fae */ /* 0x0005e20008121852 */
[----:B------:R-:W-:Y:S01]  /*4e70*/  ISETP.GE.AND P6, PT, R192, UR4, PT ;  /* 0x00000004c0007c0c */ /* 0x000fe2000bfc6270 */
[----:B------:R-:W-:Y:S01]  /*4e80*/  IMAD.U32 R19, RZ, RZ, UR20 ;  /* 0x00000014ff137e24 */ /* 0x000fe2000f8e00ff */
[----:B------:R-:W-:Y:S01]  /*4e90*/  PLOP3.LUT P4, PT, PT, PT, UP0, 0x80, 0x0 ;  /* 0x000000000000781c */ /* 0x000fe20003f8f008 */
[----:B-1----:R-:W-:Y:S01]  /*4ea0*/  IMAD.U32 R135, RZ, RZ, UR14 ;  /* 0x0000000eff877e24 */ /* 0x002fe2000f8e00ff */
[----:B------:R-:W-:Y:S01]  /*4eb0*/  SEL R17, RZ, 0x4, P5 ;  /* 0x00000004ff117807 */ /* 0x000fe20002800000 */
[----:B------:R-:W-:Y:S01]  /*4ec0*/  IMAD.WIDE R128, R19, 0x4, R128 ;  /* 0x0000000413807825 */ /* 0x000fe200078e0280 */
[----:B------:R-:W-:Y:S02]  /*4ed0*/  PLOP3.LUT P3, PT, PT, PT, UP0, 0x80, 0x0 ;  /* 0x000000000000781c */ /* 0x000fe40003f6f008 */
[----:B------:R-:W-:Y:S01]  /*4ee0*/  PLOP3.LUT P5, PT, PT, PT, UP0, 0x80, 0x0 ;  /* 0x000000000000781c */ /* 0x000fe20003faf008 */
[----:B------:R-:W-:Y:S01]  /*4ef0*/  IMAD.WIDE R110, R135, 0x4, R110 ;  /* 0x00000004876e7825 */ /* 0x000fe200078e026e */
[----:B------:R-:W-:Y:S01]  /*4f00*/  SEL R18, RZ, 0x4, P6 ;  /* 0x00000004ff127807 */ /* 0x000fe20003000000 */
[----:B------:R-:W-:Y:S01]  /*4f10*/  UISETP.GE.AND UP0, UPT, UR6, 0x40, UPT ;  /* 0x000000400600788c */ /* 0x000fe2000bf06270 */
[----:B------:R-:W-:Y:S01]  /*4f20*/  SEL R17, R17, RZ, P4 ;  /* 0x000000ff11117207 */ /* 0x000fe20002000000 */
[----:B--2---:R-:W-:Y:S01]  /*4f30*/  IMAD.U32 R131, RZ, RZ, UR14 ;  /* 0x0000000eff837e24 */ /* 0x004fe2000f8e00ff */
[----:B------:R-:W-:-:S02]  /*4f40*/  SEL R38, R38, RZ, P3 ;  /* 0x000000ff26267207 */ /* 0x000fc40001800000 */
[----:B------:R-:W-:Y:S01]  /*4f50*/  SEL R18, R18, RZ, P5 ;  /* 0x000000ff12127207 */ /* 0x000fe20002800000 */
[----:B------:R-:W-:Y:S01]  /*4f60*/  IMAD.WIDE R108, R131, 0x4, R108 ;  /* 0x00000004836c7825 */ /* 0x000fe200078e026c */
[----:B------:R-:W-:Y:S02]  /*4f70*/  ISETP.NE.U32.AND P5, PT, R17, RZ, PT ;  /* 0x000000ff1100720c */ /* 0x000fe40003fa5070 */
[----:B------:R-:W-:Y:S01]  /*4f80*/  ISETP.NE.U32.AND P4, PT, R16, RZ, PT ;  /* 0x000000ff1000720c */ /* 0x000fe20003f85070 */
[----:B------:R-:W-:Y:S01]  /*4f90*/  IMAD.U32 R17, RZ, RZ, UR14 ;  /* 0x0000000eff117e24 */ /* 0x000fe2000f8e00ff */
[----:B------:R-:W-:Y:S01]  /*4fa0*/  ISETP.NE.U32.AND P3, PT, R38, RZ, PT ;  /* 0x000000ff2600720c */ /* 0x000fe20003f65070 */
[----:B------:R-:W-:Y:S01]  /*4fb0*/  IMAD.WIDE R90, R131, 0x4, R90 ;  /* 0x00000004835a7825 */ /* 0x000fe200078e025a */
[----:B------:R-:W-:Y:S02]  /*4fc0*/  ISETP.NE.U32.AND P6, PT, R18, RZ, PT ;  /* 0x000000ff1200720c */ /* 0x000fe40003fc5070 */
[----:B------:R-:W-:-:S02]  /*4fd0*/  CS2R R38, SRZ ;  /* 0x0000000000267805 */ /* 0x000fc4000001ff00 */
[----:B------:R-:W-:Y:S01]  /*4fe0*/  ISETP.GE.AND P0, PT, R229, R138, PT ;  /* 0x0000008ae500720c */ /* 0x000fe20003f06270 */
[----:B------:R-:W-:Y:S01]  /*4ff0*/  IMAD.WIDE R132, R17, 0x4, R132 ;  /* 0x0000000411847825 */ /* 0x000fe200078e0284 */
[----:B------:R-:W-:Y:S02]  /*5000*/  LOP3.LUT R166, R166, 0x40, RZ, 0xc0, !PT ;  /* 0x00000040a6a67812 */ /* 0x000fe400078ec0ff */
[----:B------:R-:W-:Y:S01]  /*5010*/  LOP3.LUT R165, R165, 0x380, RZ, 0xc0, !PT ;  /* 0x00000380a5a57812 */ /* 0x000fe200078ec0ff */
[C---:B------:R-:W-:Y:S01]  /*5020*/  IMAD.WIDE R118, R17.reuse, 0x4, R118 ;  /* 0x0000000411767825 */ /* 0x040fe200078e0276 */
[----:B------:R-:W-:Y:S01]  /*5030*/  LOP3.LUT R164, R164, 0x1000, RZ, 0xc0, !PT ;  /* 0x00001000a4a47812 */ /* 0x000fe200078ec0ff */
[----:B------:R-:W-:Y:S02]  /*5040*/  LDGSTS.E [R15+0x6008], desc[UR18][R20.64], P4 ;  /* 0x06008000140f7fae */ /* 0x000fe4000a121852 */
[----:B------:R-:W-:-:S04]  /*5050*/  IMAD.WIDE R106, R17, 0x4, R106 ;  /* 0x00000004116a7825 */ /* 0x000fc800078e026a */
[----:B------:R-:W-:-:S04]  /*5060*/  IMAD.WIDE R88, R17, 0x4, R88 ;  /* 0x0000000411587825 */ /* 0x000fc800078e0258 */
[----:B------:R-:W-:-:S04]  /*5070*/  IMAD.WIDE R54, R17, 0x4, R54 ;  /* 0x0000000411367825 */ /* 0x000fc800078e0236 */
[----:B------:R-:W-:-:S04]  /*5080*/  IMAD.WIDE R40, R17, 0x4, R40 ;  /* 0x0000000411287825 */ /* 0x000fc800078e0228 */
[----:B------:R-:W-:-:S04]  /*5090*/  IMAD.WIDE R32, R17, 0x4, R32 ;  /* 0x0000000411207825 */ /* 0x000fc800078e0220 */
[----:B------:R-:W-:Y:S02]  /*50a0*/  IMAD.U32 R17, RZ, RZ, UR20 ;  /* 0x00000014ff117e24 */ /* 0x000fe4000f8e00ff */
[----:B------:R-:W-:-:S04]  /*50b0*/  IMAD.WIDE R46, R131, 0x4, R46 ;  /* 0x00000004832e7825 */ /* 0x000fc800078e022e */
[----:B------:R-:W-:-:S04]  /*50c0*/  IMAD.WIDE R42, R131, 0x4, R42 ;  /* 0x00000004832a7825 */ /* 0x000fc800078e022a */
[----:B------:R-:W-:-:S04]  /*50d0*/  IMAD.WIDE R24, R131, 0x4, R24 ;  /* 0x0000000483187825 */ /* 0x000fc800078e0218 */
[----:B------:R-:W-:Y:S02]  /*50e0*/  IMAD.U32 R131, RZ, RZ, UR20 ;  /* 0x00000014ff837e24 */ /* 0x000fe4000f8e00ff */
[----:B------:R-:W-:-:S04]  /*50f0*/  IMAD.WIDE R122, R17, 0x4, R122 ;  /* 0x00000004117a7825 */ /* 0x000fc800078e027a */
[----:B------:R-:W-:Y:S01]  /*5100*/  IMAD.WIDE R124, R131, 0x4, R124 ;  /* 0x00000004837c7825 */ /* 0x000fe200078e027c */
[----:B------:R-:W-:Y:S04]  /*5110*/  LDGSTS.E [R208+0x4000], desc[UR18][R122.64], P5 ;  /* 0x040000007ad07fae */ /* 0x000fe8000a921852 */
[----:B------:R-:W-:Y:S04]  /*5120*/  LDGSTS.E [R208+0x4008], desc[UR18][R128.64], P3 ;  /* 0x0400800080d07fae */ /* 0x000fe80009921852 */
        /* <DEDUP_REMOVED lines=20> */
[----:B------:R1:W-:Y:S04]  /*5270*/  LDGSTS.E [R211+0x10600], desc[UR18][R54.64], P1 ;  /* 0x1060000036d37fae */ /* 0x0003e80008921852 */
[----:B------:R2:W-:Y:S04]  /*5280*/  LDGSTS.E [R211+0x10a00], desc[UR18][R52.64], P1 ;  /* 0x10a0000034d37fae */ /* 0x0005e80008921852 */
[----:B------:R3:W-:Y:S04]  /*5290*/  LDGSTS.E [R211+0x10e00], desc[UR18][R50.64], P1 ;  /* 0x10e0000032d37fae */ /* 0x0007e80008921852 */
[----:B------:R4:W-:Y:S01]  /*52a0*/  LDGSTS.E [R211+0x11200], desc[UR18][R48.64], P1 ;  /* 0x1120000030d37fae */ /* 0x0009e20008921852 */
[----:B-1----:R-:W-:-:S03]  /*52b0*/  CS2R R54, SRZ ;  /* 0x0000000000367805 */ /* 0x002fc6000001ff00 */
[----:B------:R1:W-:Y:S01]  /*52c0*/  LDGSTS.E [R211+0x11600], desc[UR18][R46.64], P1 ;  /* 0x116000002ed37fae */ /* 0x0003e20008921852 */
[----:B--2---:R-:W-:-:S03]  /*52d0*/  CS2R R52, SRZ ;  /* 0x0000000000347805 */ /* 0x004fc6000001ff00 */
[----:B------:R2:W-:Y:S01]  /*52e0*/  LDGSTS.E [R211+0x11a00], desc[UR18][R44.64], P1 ;  /* 0x11a000002cd37fae */ /* 0x0005e20008921852 */
[----:B---3--:R-:W-:-:S03]  /*52f0*/  CS2R R50, SRZ ;  /* 0x0000000000327805 */ /* 0x008fc6000001ff00 */
[----:B------:R3:W-:Y:S01]  /*5300*/  LDGSTS.E [R211+0x11e00], desc[UR18][R42.64], P1 ;  /* 0x11e000002ad37fae */ /* 0x0007e20008921852 */
[----:B----4-:R-:W-:-:S03]  /*5310*/  CS2R R48, SRZ ;  /* 0x0000000000307805 */ /* 0x010fc6000001ff00 */
        /* <DEDUP_REMOVED lines=15> */
[----:B------:R-:W-:Y:S02]  /*5410*/  PLOP3.LUT P1, PT, PT, PT, UP0, 0x40, 0x0 ;  /* 0x000000000000781c */ /* 0x000fe40003f2e808 */
[----:B----4-:R-:W-:Y:S01]  /*5420*/  CS2R R30, SRZ ;  /* 0x00000000001e7805 */ /* 0x010fe2000001ff00 */
[----:B------:R-:W0:Y:S01]  /*5430*/  LDGDEPBAR ;  /* 0x00000000000079af */ /* 0x000e220000000000 */
[----:B-1----:R-:W-:Y:S02]  /*5440*/  CS2R R28, SRZ ;  /* 0x00000000001c7805 */ /* 0x002fe4000001ff00 */
[----:B--2---:R-:W-:Y:S02]  /*5450*/  CS2R R26, SRZ ;  /* 0x00000000001a7805 */ /* 0x004fe4000001ff00 */
[----:B---3--:R-:W-:-:S05]  /*5460*/  CS2R R24, SRZ ;  /* 0x0000000000187805 */ /* 0x008fca000001ff00 */
[----:B------:R-:W-:Y:S05]  /*5470*/  @P1 BRA `(.L_x_0) ;  /* 0x0000002c00dc1947 */ /* 0x000fea0003800000 */
[----:B------:R-:W-:Y:S02]  /*5480*/  USHF.R.S32.HI UR16, URZ, 0x1f, UR20 ;  /* 0x0000001f3f107899 */ /* 0x000fe40008011414 */
[----:B------:R-:W-:Y:S01]  /*5490*/  IMAD.U32 R18, RZ, RZ, UR20 ;  /* 0x00000014ff127e24 */ /* 0x000fe2000f8e00ff */
[----:B------:R-:W1:Y:S01]  /*54a0*/  S2R R171, SR_TID.X ;  /* 0x0000000000ab7919 */ /* 0x000e620000002100 */
[----:B------:R-:W-:Y:S01]  /*54b0*/  SHF.R.S32.HI R15, RZ, 0x1f, R230 ;  /* 0x0000001fff0f7819 */ /* 0x000fe200000114e6 */
[----:B------:R-:W-:Y:S01]  /*54c0*/  IMAD.U32 R26, RZ, RZ, UR20 ;  /* 0x00000014ff1a7e24 */ /* 0x000fe2000f8e00ff */
[----:B------:R-:W-:Y:S01]  /*54d0*/  USHF.R.S32.HI UR5, URZ, 0x1f, UR14 ;  /* 0x0000001f3f057899 */ /* 0x000fe2000801140e */
[----:B------:R-:W-:Y:S01]  /*54e0*/  IMAD.U32 R27, RZ, RZ, UR16 ;  /* 0x00000010ff1b7e24 */ /* 0x000fe2000f8e00ff */
[----:B------:R-:W-:Y:S01]  /*54f0*/  USHF.L.U32 UR4, UR14, 0x3, URZ ;  /* 0x000000030e047899 */ /* 0x000fe2000800063f */
[----:B------:R-:W-:Y:S01]  /*5500*/  SHF.L.U64.HI R24, R230, 0x2, R15 ;  /* 0x00000002e6187819 */ /* 0x000fe2000001020f */
[----:B------:R-:W-:Y:S01]  /*5510*/  USHF.L.U64.HI UR8, UR14, 0x3, UR5 ;  /* 0x000000030e087899 */ /* 0x000fe20008010205 */
[----:B------:R-:W-:Y:S01]  /*5520*/  LEA R231, P1, R18, R231, 0x3 ;  /* 0x000000e712e77211 */ /* 0x000fe200078218ff */
[----:B------:R-:W-:Y:S01]  /*5530*/  IMAD R170, R170, UR22, RZ ;  /* 0x00000016aaaa7c24 */ /* 0x000fe2000f8e02ff */
[----:B------:R-:W-:Y:S01]  /*5540*/  SHF.R.S32.HI R25, RZ, 0x1f, R22 ;  /* 0x0000001fff197819 */ /* 0x000fe20000011416 */
[----:B------:R-:W-:Y:S01]  /*5550*/  IMAD R216, R216, UR22, RZ ;  /* 0x00000016d8d87c24 */ /* 0x000fe2000f8e02ff */
[----:B------:R-:W-:-:S02]  /*5560*/  LEA.HI.X R24, R26, R24, R27, 0x3, P1 ;  /* 0x000000181a187211 */ /* 0x000fc400008f1c1b */
[----:B------:R-:W-:Y:S02]  /*5570*/  CS2R R42, SRZ ;  /* 0x00000000002a7805 */ /* 0x000fe4000001ff00 */
[----:B------:R-:W-:Y:S02]  /*5580*/  SHF.L.U64.HI R22, R22, 0x2, R25 ;  /* 0x0000000216167819 */ /* 0x000fe40000010219 */
[----:B------:R-:W-:Y:S02]  /*5590*/  CS2R R44, SRZ ;  /* 0x00000000002c7805 */ /* 0x000fe4000001ff00 */
[----:B------:R-:W-:Y:S02]  /*55a0*/  SHF.R.S32.HI R30, RZ, 0x1f, R85 ;  /* 0x0000001fff1e7819 */ /* 0x000fe40000011455 */
[----:B------:R-:W-:Y:S02]  /*55b0*/  CS2R R46, SRZ ;  /* 0x00000000002e7805 */ /* 0x000fe4000001ff00 */
[----:B------:R-:W-:-:S02]  /*55c0*/  SHF.R.S32.HI R25, RZ, 0x1f, R84 ;  /* 0x0000001fff197819 */ /* 0x000fc40000011454 */
[----:B------:R-:W-:Y:S02]  /*55d0*/  CS2R R48, SRZ ;  /* 0x0000000000307805 */ /* 0x000fe4000001ff00 */
[----:B------:R-:W-:Y:S02]  /*55e0*/  SHF.R.S32.HI R28, RZ, 0x1f, R83 ;  /* 0x0000001fff1c7819 */ /* 0x000fe40000011453 */
[----:B------:R-:W-:Y:S02]  /*55f0*/  CS2R R50, SRZ ;  /* 0x0000000000327805 */ /* 0x000fe4000001ff00 */
[----:B------:R-:W-:Y:S02]  /*5600*/  LEA R31, P2, R85, UR4, 0x2 ;  /* 0x00000004551f7c11 */ /* 0x000fe4000f8410ff */
[----:B------:R-:W-:Y:S02]  /*5610*/  CS2R R52, SRZ ;  /* 0x0000000000347805 */ /* 0x000fe4000001ff00 */
[----:B------:R-:W-:-:S02]  /*5620*/  LEA R29, P3, R84, UR4, 0x2 ;  /* 0x00000004541d7c11 */ /* 0x000fc4000f8610ff */
[----:B------:R-:W-:Y:S02]  /*5630*/  CS2R R54, SRZ ;  /* 0x0000000000367805 */ /* 0x000fe4000001ff00 */
[----:B------:R-:W-:Y:S01]  /*5640*/  LEA R26, P4, R83, UR4, 0x2 ;  /* 0x00000004531a7c11 */ /* 0x000fe2000f8810ff */
[----:B------:R-:W-:Y:S01]  /*5650*/  IMAD R149, R232, UR22, RZ ;  /* 0x00000016e8957c24 */ /* 0x000fe2000f8e02ff */
[----:B------:R-:W-:Y:S01]  /*5660*/  SHF.R.S32.HI R27, RZ, 0x1f, R86 ;  /* 0x0000001fff1b7819 */ /* 0x000fe20000011456 */
[----:B------:R-:W-:Y:S01]  /*5670*/  IMAD R148, R233, UR22, RZ ;  /* 0x00000016e9947c24 */ /* 0x000fe2000f8e02ff */
[----:B------:R-:W-:Y:S01]  /*5680*/  LEA R132, P1, R86, UR4, 0x2 ;  /* 0x0000000456847c11 */ /* 0x000fe2000f8210ff */
[----:B------:R-:W-:Y:S01]  /*5690*/  IMAD R146, R235, UR22, RZ ;  /* 0x00000016eb927c24 */ /* 0x000fe2000f8e02ff */
[----:B------:R-:W-:Y:S01]  /*56a0*/  LEA.HI.X R85, R85, UR8, R30, 0x2, P2 ;  /* 0x0000000855557c11 */ /* 0x000fe200090f141e */
[----:B------:R-:W-:Y:S01]  /*56b0*/  USHF.L.U32 UR21, UR14, 0x2, URZ ;  /* 0x000000020e157899 */ /* 0x000fe2000800063f */
[----:B------:R-:W-:Y:S01]  /*56c0*/  LEA.HI.X R84, R84, UR8, R25, 0x2, P3 ;  /* 0x0000000854547c11 */ /* 0x000fe200098f1419 */
[----:B------:R-:W-:Y:S01]  /*56d0*/  UIADD3 UR12, UR12, -0x80, URZ ;  /* 0xffffff800c0c7890 */ /* 0x000fe2000fffe03f */
[----:B------:R-:W-:Y:S01]  /*56e0*/  LEA.HI.X R83, R83, UR8, R28, 0x2, P4 ;  /* 0x0000000853537c11 */ /* 0x000fe2000a0f141c */
[----:B------:R-:W-:Y:S01]  /*56f0*/  UMOV UR13, 0x1 ;  /* 0x00000001000d7882 */ /* 0x000fe20000000000 */
[----:B------:R-:W-:Y:S01]  /*5700*/  SHF.R.S32.HI R30, RZ, 0x1f, R79 ;  /* 0x0000001fff1e7819 */ /* 0x000fe2000001144f */
[----:B------:R-:W-:Y:S01]  /*5710*/  USHF.L.U64.HI UR14, UR14, 0x2, UR5 ;  /* 0x000000020e0e7899 */ /* 0x000fe20008010205 */
[----:B------:R-:W-:Y:S01]  /*5720*/  SHF.R.S32.HI R33, RZ, 0x1f, R78 ;  /* 0x0000001fff217819 */ /* 0x000fe2000001144e */
[----:B------:R-:W-:Y:S01]  /*5730*/  USHF.L.U64.HI UR16, UR20, 0x2, UR16 ;  /* 0x0000000214107899 */ /* 0x000fe20008010210 */
[----:B------:R-:W-:Y:S01]  /*5740*/  LEA R32, P3, R79, UR4, 0x2 ;  /* 0x000000044f207c11 */ /* 0x000fe2000f8610ff */
[----:B------:R-:W-:Y:S01]  /*5750*/  UMOV UR17, 0xffffffff ;  /* 0xffffffff00117882 */ /* 0x000fe20000000000 */
[----:B------:R-:W-:-:S02]  /*5760*/  LEA R28, P4, R78, UR4, 0x2 ;  /* 0x000000044e1c7c11 */ /* 0x000fc4000f8810ff */
[----:B------:R-:W-:Y:S02]  /*5770*/  SHF.R.S32.HI R25, RZ, 0x1f, R80 ;  /* 0x0000001fff197819 */ /* 0x000fe40000011450 */
[----:B------:R-:W-:Y:S02]  /*5780*/  LEA R39, P2, R80, UR4, 0x2 ;  /* 0x0000000450277c11 */ /* 0x000fe4000f8410ff */
[----:B------:R-:W-:Y:S02]  /*5790*/  LEA.HI.X R86, R86, UR8, R27, 0x2, P1 ;  /* 0x0000000856567c11 */ /* 0x000fe400088f141b */
[----:B------:R-:W-:Y:S02]  /*57a0*/  LEA.HI.X R27, R79, UR8, R30, 0x2, P3 ;  /* 0x000000084f1b7c11 */ /* 0x000fe400098f141e */
[----:B------:R-:W-:Y:S02]  /*57b0*/  LEA.HI.X R88, R78, UR8, R33, 0x2, P4 ;  /* 0x000000084e587c11 */ /* 0x000fe4000a0f1421 */
[----:B------:R-:W-:-:S02]  /*57c0*/  LEA.HI.X R25, R80, UR8, R25, 0x2, P2 ;  /* 0x0000000850197c11 */ /* 0x000fc400090f1419 */
[----:B------:R-:W-:Y:S02]  /*57d0*/  SHF.R.S32.HI R96, RZ, 0x1f, R75 ;  /* 0x0000001fff607819 */ /* 0x000fe4000001144b */
[----:B------:R-:W-:Y:S02]  /*57e0*/  LEA R30, P4, R75, UR4, 0x2 ;  /* 0x000000044b1e7c11 */ /* 0x000fe4000f8810ff */
[----:B------:R-:W-:Y:S02]  /*57f0*/  SHF.R.S32.HI R18, RZ, 0x1f, R87 ;  /* 0x0000001fff127819 */ /* 0x000fe40000011457 */
[----:B------:R-:W-:Y:S02]  /*5800*/  SHF.R.S32.HI R34, RZ, 0x1f, R81 ;  /* 0x0000001fff227819 */ /* 0x000fe40000011451 */
[----:B------:R-:W-:Y:S02]  /*5810*/  LEA R40, P1, R81, UR4, 0x2 ;  /* 0x0000000451287c11 */ /* 0x000fe4000f8210ff */
[----:B------:R-:W-:-:S02]  /*5820*/  SHF.R.S32.HI R92, RZ, 0x1f, R77 ;  /* 0x0000001fff5c7819 */ /* 0x000fc4000001144d */
[----:B------:R-:W-:Y:S02]  /*5830*/  SHF.R.S32.HI R35, RZ, 0x1f, R76 ;  /* 0x0000001fff237819 */ /* 0x000fe4000001144c */
[----:B------:R-:W-:Y:S02]  /*5840*/  LEA R79, P2, R77, UR4, 0x2 ;  /* 0x000000044d4f7c11 */ /* 0x000fe4000f8410ff */
[----:B------:R-:W-:Y:S02]  /*5850*/  LEA R33, P3, R76, UR4, 0x2 ;  /* 0x000000044c217c11 */ /* 0x000fe4000f8610ff */
[----:B------:R-:W-:Y:S02]  /*5860*/  LEA.HI.X R96, R75, UR8, R96, 0x2, P4 ;  /* 0x000000084b607c11 */ /* 0x000fe4000a0f1460 */
[----:B------:R-:W-:Y:S02]  /*5870*/  SHF.L.U64.HI R18, R87, 0x2, R18 ;  /* 0x0000000257127819 */ /* 0x000fe40000010212 */
[----:B------:R-:W-:-:S02]  /*5880*/  LEA.HI.X R81, R81, UR8, R34, 0x2, P1 ;  /* 0x0000000851517c11 */ /* 0x000fc400088f1422 */
[----:B------:R-:W-:Y:S02]  /*5890*/  LEA.HI.X R92, R77, UR8, R92, 0x2, P2 ;  /* 0x000000084d5c7c11 */ /* 0x000fe400090f145c */
[----:B------:R-:W-:Y:S02]  /*58a0*/  LEA.HI.X R94, R76, UR8, R35, 0x2, P3 ;  /* 0x000000084c5e7c11 */ /* 0x000fe400098f1423 */
[----:B------:R-:W-:Y:S02]  /*58b0*/  SHF.R.S32.HI R104, RZ, 0x1f, R71 ;  /* 0x0000001fff687819 */ /* 0x000fe40000011447 */
[----:B------:R-:W-:Y:S02]  /*58c0*/  LEA R91, P4, R71, UR4, 0x2 ;  /* 0x00000004475b7c11 */ /* 0x000fe4000f8810ff */
[----:B------:R-:W-:Y:S02]  /*58d0*/  SHF.R.S32.HI R37, RZ, 0x1f, R82 ;  /* 0x0000001fff257819 */ /* 0x000fe40000011452 */
[----:B------:R-:W-:-:S02]  /*58e0*/  LEA R38, P1, R82, UR4, 0x2 ;  /* 0x0000000452267c11 */ /* 0x000fc4000f8210ff */
[----:B------:R-:W-:Y:S02]  /*58f0*/  SHF.R.S32.HI R100, RZ, 0x1f, R73 ;  /* 0x0000001fff647819 */ /* 0x000fe40000011449 */
[----:B------:R-:W-:Y:S02]  /*5900*/  SHF.R.S32.HI R35, RZ, 0x1f, R72 ;  /* 0x0000001fff237819 */ /* 0x000fe40000011448 */
[----:B------:R-:W-:Y:S02]  /*5910*/  LEA R87, P2, R73, UR4, 0x2 ;  /* 0x0000000449577c11 */ /* 0x000fe4000f8410ff */
[----:B------:R-:W-:Y:S02]  /*5920*/  LEA R89, P3, R72, UR4, 0x2 ;  /* 0x0000000448597c11 */ /* 0x000fe4000f8610ff */
[----:B------:R-:W-:Y:S02]  /*5930*/  LEA.HI.X R104, R71, UR8, R104, 0x2, P4 ;  /* 0x0000000847687c11 */ /* 0x000fe4000a0f1468 */
        /* <DEDUP_REMOVED lines=11> */
[----:B-1----:R-:W-:Y:S02]  /*59f0*/  LEA.HI R171, R171, 0xe, RZ, 0x1a ;  /* 0x0000000eabab7811 */ /* 0x002fe400078fd0ff */
[----:B------:R-:W-:Y:S01]  /*5a00*/  LEA.HI.X R112, R67, UR8, R112, 0x2, P4 ;  /* 0x0000000843707c11 */ /* 0x000fe2000a0f1470 */
[----:B------:R-:W-:Y:S01]  /*5a10*/  IMAD R67, R247, UR22, RZ ;  /* 0x00000016f7437c24 */ /* 0x000fe2000f8e02ff */
[----:B------:R-:W-:Y:S01]  /*5a20*/  LEA.HI.X R98, R74, UR8, R37, 0x2, P1 ;  /* 0x000000084a627c11 */ /* 0x000fe200088f1425 */
[----:B------:R-:W-:Y:S01]  /*5a30*/  IMAD R147, R171, UR22, RZ ;  /* 0x00000016ab937c24 */ /* 0x000fe2000f8e02ff */
[----:B------:R-:W-:Y:S01]  /*5a40*/  LEA.HI.X R108, R69, UR8, R108, 0x2, P2 ;  /* 0x00000008456c7c11 */ /* 0x000fe200090f146c */
[----:B------:R-:W1:Y:S01]  /*5a50*/  S2R R171, SR_TID.X ;  /* 0x0000000000ab7919 */ /* 0x000e620000002100 */
[----:B------:R-:W-:-:S02]  /*5a60*/  LEA.HI.X R110, R68, UR8, R35, 0x2, P3 ;  /* 0x00000008446e7c11 */ /* 0x000fc400098f1423 */
[----:B------:R-:W-:Y:S02]  /*5a70*/  SHF.R.S32.HI R120, RZ, 0x1f, R63 ;  /* 0x0000001fff787819 */ /* 0x000fe4000001143f */
[----:B------:R-:W-:Y:S02]  /*5a80*/  LEA R107, P4, R63, UR4, 0x2 ;  /* 0x000000043f6b7c11 */ /* 0x000fe4000f8810ff */
[----:B------:R-:W-:Y:S02]  /*5a90*/  SHF.R.S32.HI R37, RZ, 0x1f, R70 ;  /* 0x0000001fff257819 */ /* 0x000fe40000011446 */
[----:B------:R-:W-:Y:S02]  /*5aa0*/  LEA R93, P1, R70, UR4, 0x2 ;  /* 0x00000004465d7c11 */ /* 0x000fe4000f8210ff */
[----:B------:R-:W-:Y:S02]  /*5ab0*/  SHF.R.S32.HI R116, RZ, 0x1f, R65 ;  /* 0x0000001fff747819 */ /* 0x000fe40000011441 */
[----:B------:R-:W-:-:S02]  /*5ac0*/  SHF.R.S32.HI R35, RZ, 0x1f, R64 ;  /* 0x0000001fff237819 */ /* 0x000fc40000011440 */
[----:B------:R-:W-:Y:S02]  /*5ad0*/  LEA R103, P2, R65, UR4, 0x2 ;  /* 0x0000000441677c11 */ /* 0x000fe4000f8410ff */
[----:B------:R-:W-:Y:S02]  /*5ae0*/  LEA R105, P3, R64, UR4, 0x2 ;  /* 0x0000000440697c11 */ /* 0x000fe4000f8610ff */
[----:B------:R-:W-:Y:S01]  /*5af0*/  LEA.HI.X R120, R63, UR8, R120, 0x2, P4 ;  /* 0x000000083f787c11 */ /* 0x000fe2000a0f1478 */
[----:B------:R-:W-:Y:S01]  /*5b00*/  IMAD R63, R244, UR22, RZ ;  /* 0x00000016f43f7c24 */ /* 0x000fe2000f8e02ff */
[----:B------:R-:W-:Y:S02]  /*5b10*/  LEA.HI.X R106, R70, UR8, R37, 0x2, P1 ;  /* 0x00000008466a7c11 */ /* 0x000fe400088f1425 */
[----:B------:R-:W-:Y:S01]  /*5b20*/  LEA.HI.X R116, R65, UR8, R116, 0x2, P2 ;  /* 0x0000000841747c11 */ /* 0x000fe200090f1474 */
[----:B------:R-:W-:Y:S01]  /*5b30*/  IMAD R65, R245, UR22, RZ ;  /* 0x00000016f5417c24 */ /* 0x000fe2000f8e02ff */
[----:B------:R-:W-:Y:S01]  /*5b40*/  LEA.HI.X R118, R64, UR8, R35, 0x2, P3 ;  /* 0x0000000840767c11 */ /* 0x000fe200098f1423 */
[----:B------:R-:W-:Y:S01]  /*5b50*/  IMAD R64, R193, UR22, RZ ;  /* 0x00000016c1407c24 */ /* 0x000fe2000f8e02ff */
[----:B------:R-:W-:-:S02]  /*5b60*/  SHF.R.S32.HI R34, RZ, 0x1f, R59 ;  /* 0x0000001fff227819 */ /* 0x000fc4000001143b */
[----:B------:R-:W-:Y:S02]  /*5b70*/  LEA R115, P4, R59, UR4, 0x2 ;  /* 0x000000043b737c11 */ /* 0x000fe4000f8810ff */
[----:B------:R-:W-:Y:S02]  /*5b80*/  SHF.R.S32.HI R37, RZ, 0x1f, R66 ;  /* 0x0000001fff257819 */ /* 0x000fe40000011442 */
[----:B------:R-:W-:Y:S02]  /*5b90*/  LEA R101, P1, R66, UR4, 0x2 ;  /* 0x0000000442657c11 */ /* 0x000fe4000f8210ff */
[----:B------:R-:W-:Y:S02]  /*5ba0*/  SHF.R.S32.HI R124, RZ, 0x1f, R61 ;  /* 0x0000001fff7c7819 */ /* 0x000fe4000001143d */
[----:B------:R-:W-:Y:S02]  /*5bb0*/  SHF.R.S32.HI R35, RZ, 0x1f, R60 ;  /* 0x0000001fff237819 */ /* 0x000fe4000001143c */
[----:B------:R-:W-:-:S02]  /*5bc0*/  LEA R111, P2, R61, UR4, 0x2 ;  /* 0x000000043d6f7c11 */ /* 0x000fc4000f8410ff */
[----:B------:R-:W-:Y:S02]  /*5bd0*/  LEA R113, P3, R60, UR4, 0x2 ;  /* 0x000000043c717c11 */ /* 0x000fe4000f8610ff */
[----:B------:R-:W-:Y:S01]  /*5be0*/  LEA.HI.X R125, R59, UR8, R34, 0x2, P4 ;  /* 0x000000083b7d7c11 */ /* 0x000fe2000a0f1422 */
[----:B------:R-:W-:Y:S01]  /*5bf0*/  IMAD R59, R240, UR22, RZ ;  /* 0x00000016f03b7c24 */ /* 0x000fe2000f8e02ff */
[----:B------:R-:W-:Y:S01]  /*5c00*/  LEA.HI.X R114, R66, UR8, R37, 0x2, P1 ;  /* 0x0000000842727c11 */ /* 0x000fe200088f1425 */
[----:B------:R-:W-:Y:S01]  /*5c10*/  IMAD R66, R246, UR22, RZ ;  /* 0x00000016f6427c24 */ /* 0x000fe2000f8e02ff */
[----:B------:R-:W-:Y:S01]  /*5c20*/  LEA.HI.X R124, R61, UR8, R124, 0x2, P2 ;  /* 0x000000083d7c7c11 */ /* 0x000fe200090f147c */
[----:B------:R-:W-:Y:S01]  /*5c30*/  IMAD R61, R242, UR22, RZ ;  /* 0x00000016f23d7c24 */ /* 0x000fe2000f8e02ff */
[----:B------:R-:W-:Y:S02]  /*5c40*/  LEA.HI.X R126, R60, UR8, R35, 0x2, P3 ;  /* 0x000000083c7e7c11 */ /* 0x000fe400098f1423 */
[----:B------:R-:W-:-:S02]  /*5c50*/  CS2R R34, SRZ ;  /* 0x0000000000227805 */ /* 0x000fc4000001ff00 */
[----:B------:R-:W-:Y:S01]  /*5c60*/  SHF.R.S32.HI R130, RZ, 0x1f, R23 ;  /* 0x0000001fff827819 */ /* 0x000fe20000011417 */
[----:B------:R-:W-:Y:S01]  /*5c70*/  IMAD R60, R241, UR22, RZ ;  /* 0x00000016f13c7c24 */ /* 0x000fe2000f8e02ff */
        /* <DEDUP_REMOVED lines=9> */
[----:B------:R-:W-:Y:S01]  /*5d10*/  LEA.HI.X R122, R62, UR8, R37, 0x2, P1 ;  /* 0x000000083e7a7c11 */ /* 0x000fe200088f1425 */
[----:B------:R-:W-:Y:S01]  /*5d20*/  IMAD R62, R243, UR22, RZ ;  /* 0x00000016f33e7c24 */ /* 0x000fe2000f8e02ff */
[----:B------:R-:W-:Y:S01]  /*5d30*/  LEA.HI.X R128, R57, UR8, R128, 0x2, P2 ;  /* 0x0000000839807c11 */ /* 0x000fe200090f1480 */
[----:B------:R-:W-:Y:S01]  /*5d40*/  IMAD R57, R238, UR22, RZ ;  /* 0x00000016ee397c24 */ /* 0x000fe2000f8e02ff */
[----:B------:R-:W-:Y:S01]  /*5d50*/  LEA.HI.X R129, R56, UR8, R129, 0x2, P3 ;  /* 0x0000000838817c11 */ /* 0x000fe200098f1481 */
[----:B------:R-:W-:Y:S01]  /*5d60*/  IMAD R56, R237, UR22, RZ ;  /* 0x00000016ed387c24 */ /* 0x000fe2000f8e02ff */
[----:B------:R-:W-:-:S02]  /*5d70*/  IADD3 R69, P4, R29, UR24, RZ ;  /* 0x000000181d457c10 */ /* 0x000fc4000ff9e0ff */
[----:B------:R-:W-:Y:S02]  /*5d80*/  SHF.R.S32.HI R127, RZ, 0x1f, R58 ;  /* 0x0000001fff7f7819 */ /* 0x000fe4000001143a */
[----:B------:R-:W-:Y:S01]  /*5d90*/  LEA R117, P1, R58, UR4, 0x2 ;  /* 0x000000043a757c11 */ /* 0x000fe2000f8210ff */
[----:B------:R-:W-:Y:S01]  /*5da0*/  USHF.R.S32.HI UR4, URZ, 0x1f, UR6 ;  /* 0x0000001f3f047899 */ /* 0x000fe20008011406 */
[----:B------:R-:W-:Y:S02]  /*5db0*/  IADD3 R132, P2, R132, UR24, RZ ;  /* 0x0000001884847c10 */ /* 0x000fe4000ff5e0ff */
[----:B------:R-:W-:Y:S01]  /*5dc0*/  IADD3 R68, P3, R31, UR24, RZ ;  /* 0x000000181f447c10 */ /* 0x000fe2000ff7e0ff */
[----:B------:R-:W-:Y:S01]  /*5dd0*/  ULEA.HI UR4, UR4, UR6, URZ, 0x6 ;  /* 0x0000000604047291 */ /* 0x000fe2000f8f303f */
[----:B------:R-:W-:Y:S02]  /*5de0*/  IADD3.X R78, R84, UR25, RZ, P4, !PT ;  /* 0x00000019544e7c10 */ /* 0x000fe4000a7fe4ff */
[----:B------:R-:W-:Y:S01]  /*5df0*/  LEA.HI.X R127, R58, UR8, R127, 0x2, P1 ;  /* 0x000000083a7f7c11 */ /* 0x000fe200088f147f */
[----:B------:R-:W-:Y:S01]  /*5e00*/  USHF.R.S32.HI UR15, URZ, 0x6, UR4 ;  /* 0x000000063f0f7899 */ /* 0x000fe20008011404 */
[----:B------:R-:W-:Y:S01]  /*5e10*/  IADD3.X R74, R86, UR25, RZ, P2, !PT ;  /* 0x00000019564a7c10 */ /* 0x000fe200097fe4ff */
[----:B------:R-:W-:Y:S01]  /*5e20*/  IMAD R58, R239, UR22, RZ ;  /* 0x00000016ef3a7c24 */ /* 0x000fe2000f8e02ff */
[----:B------:R-:W-:Y:S01]  /*5e30*/  IADD3.X R76, R85, UR25, RZ, P3, !PT ;  /* 0x00000019554c7c10 */ /* 0x000fe20009ffe4ff */
[----:B------:R-:W-:Y:S01]  /*5e40*/  UMOV UR4, URZ ;  /* 0x0000003f00047c82 */ /* 0x000fe20008000000 */
[----:B------:R-:W-:-:S02]  /*5e50*/  IADD3 R75, P4, R28, UR24, RZ ;  /* 0x000000181c4b7c10 */ /* 0x000fc4000ff9e0ff */
[----:B------:R-:W-:Y:S02]  /*5e60*/  CS2R R28, SRZ ;  /* 0x00000000001c7805 */ /* 0x000fe4000001ff00 */
[----:B------:R-:W-:Y:S02]  /*5e70*/  IADD3 R70, P5, R26, UR24, RZ ;  /* 0x000000181a467c10 */ /* 0x000fe4000ffbe0ff */
[----:B------:R-:W-:Y:S02]  /*5e80*/  IADD3 R71, P1, R40, UR24, RZ ;  /* 0x0000001828477c10 */ /* 0x000fe4000ff3e0ff */
[----:B------:R-:W-:Y:S02]  /*5e90*/  CS2R R40, SRZ ;  /* 0x0000000000287805 */ /* 0x000fe4000001ff00 */
[----:B------:R-:W-:Y:S02]  /*5ea0*/  IADD3 R72, P2, R39, UR24, RZ ;  /* 0x0000001827487c10 */ /* 0x000fe4000ff5e0ff */
[----:B------:R-:W-:-:S02]  /*5eb0*/  IADD3 R73, P3, R32, UR24, RZ ;  /* 0x0000001820497c10 */ /* 0x000fc4000ff7e0ff */
[----:B------:R-:W-:Y:S02]  /*5ec0*/  IADD3.X R88, R88, UR25, RZ, P4, !PT ;  /* 0x0000001958587c10 */ /* 0x000fe4000a7fe4ff */
[----:B------:R-:W-:Y:S02]  /*5ed0*/  IADD3.X R80, R83, UR25, RZ, P5, !PT ;  /* 0x0000001953507c10 */ /* 0x000fe4000affe4ff */
[----:B------:R-:W-:Y:S02]  /*5ee0*/  IADD3.X R82, R81, UR25, RZ, P1, !PT ;  /* 0x0000001951527c10 */ /* 0x000fe40008ffe4ff */
[----:B------:R-:W-:Y:S02]  /*5ef0*/  IADD3.X R84, R25, UR25, RZ, P2, !PT ;  /* 0x0000001919547c10 */ /* 0x000fe400097fe4ff */
[----:B------:R-:W-:Y:S02]  /*5f00*/  IADD3.X R86, R27, UR25, RZ, P3, !PT ;  /* 0x000000191b567c10 */ /* 0x000fe40009ffe4ff */
[----:B------:R-:W-:-:S02]  /*5f10*/  CS2R R26, SRZ ;  /* 0x00000000001a7805 */ /* 0x000fc4000001ff00 */
[----:B------:R-:W-:Y:S02]  /*5f20*/  IADD3 R85, P4, R36, UR24, RZ ;  /* 0x0000001824557c10 */ /* 0x000fe4000ff9e0ff */
[----:B------:R-:W-:Y:S02]  /*5f30*/  CS2R R36, SRZ ;  /* 0x0000000000247805 */ /* 0x000fe4000001ff00 */
[----:B------:R-:W-:Y:S02]  /*5f40*/  IADD3 R77, P5, R38, UR24, RZ ;  /* 0x00000018264d7c10 */ /* 0x000fe4000ffbe0ff */
[----:B------:R-:W-:Y:S02]  /*5f50*/  CS2R R38, SRZ ;  /* 0x0000000000267805 */ /* 0x000fe4000001ff00 */
[----:B------:R-:W-:Y:S02]  /*5f60*/  IADD3 R79, P1, R79, UR24, RZ ;  /* 0x000000184f4f7c10 */ /* 0x000fe4000ff3e0ff */
[----:B------:R-:W-:-:S02]  /*5f70*/  IADD3 R81, P2, R33, UR24, RZ ;  /* 0x0000001821517c10 */ /* 0x000fc4000ff5e0ff */
[----:B------:R-:W-:Y:S02]  /*5f80*/  CS2R R32, SRZ ;  /* 0x0000000000207805 */ /* 0x000fe4000001ff00 */
[----:B------:R-:W-:Y:S02]  /*5f90*/  IADD3 R83, P3, R30, UR24, RZ ;  /* 0x000000181e537c10 */ /* 0x000fe4000ff7e0ff */
[----:B------:R-:W-:Y:S02]  /*5fa0*/  CS2R R30, SRZ ;  /* 0x00000000001e7805 */ /* 0x000fe4000001ff00 */
[----:B------:R-:W-:Y:S02]  /*5fb0*/  IADD3.X R98, R98, UR25, RZ, P4, !PT ;  /* 0x0000001962627c10 */ /* 0x000fe4000a7fe4ff */
[----:B------:R-:W-:Y:S02]  /*5fc0*/  IADD3.X R90, R90, UR25, RZ, P5, !PT ;  /* 0x000000195a5a7c10 */ /* 0x000fe4000affe4ff */
[----:B------:R-:W-:-:S02]  /*5fd0*/  IADD3.X R92, R92, UR25, RZ, P1, !PT ;  /* 0x000000195c5c7c10 */ /* 0x000fc40008ffe4ff */
[----:B------:R-:W-:Y:S02]  /*5fe0*/  IADD3.X R94, R94, UR25, RZ, P2, !PT ;  /* 0x000000195e5e7c10 */ /* 0x000fe400097fe4ff */
[----:B------:R-:W-:Y:S02]  /*5ff0*/  IADD3.X R96, R96, UR25, RZ, P3, !PT ;  /* 0x0000001960607c10 */ /* 0x000fe40009ffe4ff */
[----:B------:R-:W-:Y:S02]  /*6000*/  IADD3 R95, P4, R95, UR24, RZ ;  /* 0x000000185f5f7c10 */ /* 0x000fe4000ff9e0ff */
[----:B------:R-:W-:Y:S02]  /*6010*/  IADD3 R87, P5, R87, UR24, RZ ;  /* 0x0000001857577c10 */ /* 0x000fe4000ffbe0ff */
[----:B------:R-:W-:Y:S02]  /*6020*/  IADD3 R89, P1, R89, UR24, RZ ;  /* 0x0000001859597c10 */ /* 0x000fe4000ff3e0ff */
[----:B------:R-:W-:-:S02]  /*6030*/  IADD3 R91, P2, R91, UR24, RZ ;  /* 0x000000185b5b7c10 */ /* 0x000fc4000ff5e0ff */
[----:B------:R-:W-:Y:S02]  /*6040*/  IADD3 R93, P3, R93, UR24, RZ ;  /* 0x000000185d5d7c10 */ /* 0x000fe4000ff7e0ff */
[----:B------:R-:W-:Y:S02]  /*6050*/  IADD3.X R108, R108, UR25, RZ, P4, !PT ;  /* 0x000000196c6c7c10 */ /* 0x000fe4000a7fe4ff */
[----:B------:R-:W-:Y:S02]  /*6060*/  IADD3.X R100, R100, UR25, RZ, P5, !PT ;  /* 0x0000001964647c10 */ /* 0x000fe4000affe4ff */
[----:B------:R-:W-:Y:S02]  /*6070*/  IADD3.X R102, R102, UR25, RZ, P1, !PT ;  /* 0x0000001966667c10 */ /* 0x000fe40008ffe4ff */
[----:B------:R-:W-:Y:S02]  /*6080*/  IADD3.X R104, R104, UR25, RZ, P2, !PT ;  /* 0x0000001968687c10 */ /* 0x000fe400097fe4ff */
[----:B------:R-:W-:-:S02]  /*6090*/  IADD3.X R106, R106, UR25, RZ, P3, !PT ;  /* 0x000000196a6a7c10 */ /* 0x000fc40009ffe4ff */
[----:B------:R-:W-:Y:S02]  /*60a0*/  IADD3 R105, P4, R105, UR24, RZ ;  /* 0x0000001869697c10 */ /* 0x000fe4000ff9e0ff */
[----:B-1----:R-:W-:Y:S02]  /*60b0*/  LEA.HI R171, R171, 0x2e, RZ, 0x1a ;  /* 0x0000002eabab7811 */ /* 0x002fe400078fd0ff */
[----:B------:R-:W-:Y:S02]  /*60c0*/  IADD3 R97, P5, R97, UR24, RZ ;  /* 0x0000001861617c10 */ /* 0x000fe4000ffbe0ff */
[----:B------:R-:W-:Y:S01]  /*60d0*/  IADD3 R99, P1, R99, UR24, RZ ;  /* 0x0000001863637c10 */ /* 0x000fe2000ff3e0ff */
[----:B------:R-:W-:Y:S01]  /*60e0*/  IMAD R171, R171, UR22, RZ ;  /* 0x00000016abab7c24 */ /* 0x000fe2000f8e02ff */
[----:B------:R-:W-:Y:S02]  /*60f0*/  IADD3 R101, P2, R101, UR24, RZ ;  /* 0x0000001865657c10 */ /* 0x000fe4000ff5e0ff */
[----:B------:R-:W-:-:S02]  /*6100*/  IADD3 R103, P3, R103, UR24, RZ ;  /* 0x0000001867677c10 */ /* 0x000fc4000ff7e0ff */
[----:B------:R-:W-:Y:S02]  /*6110*/  SHF.R.S32.HI R16, RZ, 0x1f, R147 ;  /* 0x0000001fff107819 */ /* 0x000fe40000011493 */
[----:B------:R-:W-:Y:S02]  /*6120*/  IADD3.X R118, R118, UR25, RZ, P4, !PT ;  /* 0x0000001976767c10 */ /* 0x000fe4000a7fe4ff */
[----:B------:R-:W-:Y:S02]  /*6130*/  SHF.R.S32.HI R17, RZ, 0x1f, R194 ;  /* 0x0000001fff117819 */ /* 0x000fe400000114c2 */
[----:B------:R-:W-:Y:S02]  /*6140*/  IADD3.X R110, R110, UR25, RZ, P5, !PT ;  /* 0x000000196e6e7c10 */ /* 0x000fe4000affe4ff */
[----:B------:R-:W-:Y:S02]  /*6150*/  IADD3.X R112, R112, UR25, RZ, P1, !PT ;  /* 0x0000001970707c10 */ /* 0x000fe40008ffe4ff */
[----:B------:R-:W-:-:S02]  /*6160*/  IADD3.X R114, R114, UR25, RZ, P2, !PT ;  /* 0x0000001972727c10 */ /* 0x000fc400097fe4ff */
[----:B------:R-:W-:Y:S02]  /*6170*/  IADD3.X R116, R116, UR25, RZ, P3, !PT ;  /* 0x0000001974747c10 */ /* 0x000fe40009ffe4ff */
[----:B------:R-:W-:Y:S02]  /*6180*/  IADD3 R115, P4, R115, UR24, RZ ;  /* 0x0000001873737c10 */ /* 0x000fe4000ff9e0ff */
[----:B------:R-:W-:Y:S02]  /*6190*/  SHF.R.S32.HI R19, RZ, 0x1f, R150 ;  /* 0x0000001fff137819 */ /* 0x000fe40000011496 */
[----:B------:R-:W-:Y:S02]  /*61a0*/  IADD3 R107, P5, R107, UR24, RZ ;  /* 0x000000186b6b7c10 */ /* 0x000fe4000ffbe0ff */
[----:B------:R-:W-:Y:S02]  /*61b0*/  IADD3 R109, P1, R109, UR24, RZ ;  /* 0x000000186d6d7c10 */ /* 0x000fe4000ff3e0ff */
[----:B------:R-:W-:-:S02]  /*61c0*/  IADD3 R111, P2, R111, UR24, RZ ;  /* 0x000000186f6f7c10 */ /* 0x000fc4000ff5e0ff */
[----:B------:R-:W-:Y:S02]  /*61d0*/  IADD3 R113, P3, R113, UR24, RZ ;  /* 0x0000001871717c10 */ /* 0x000fe4000ff7e0ff */
[----:B------:R-:W-:Y:S01]  /*61e0*/  SHF.L.U64.HI R15, R147, 0x2, R16 ;  /* 0x00000002930f7819 */ /* 0x000fe20000010210 */
[----:B------:R-:W-:Y:S01]  /*61f0*/  IMAD R147, R234, UR22, RZ ;  /* 0x00000016ea937c24 */ /* 0x000fe2000f8e02ff */
[----:B------:R-:W-:Y:S02]  /*6200*/  SHF.L.U64.HI R16, R194, 0x2, R17 ;  /* 0x00000002c2107819 */ /* 0x000fe40000010211 */
[----:B------:R-:W-:Y:S02]  /*6210*/  IADD3.X R125, R125, UR25, RZ, P4, !PT ;  /* 0x000000197d7d7c10 */ /* 0x000fe4000a7fe4ff */
[----:B------:R-:W-:Y:S01]  /*6220*/  SHF.L.U64.HI R17, R150, 0x2, R19 ;  /* 0x0000000296117819 */ /* 0x000fe20000010213 */
[----:B------:R-:W-:Y:S01]  /*6230*/  IMAD R150, R192, UR22, RZ ;  /* 0x00000016c0967c24 */ /* 0x000fe2000f8e02ff */
[----:B------:R-:W-:Y:S01]  /*6240*/  IADD3.X R120, R120, UR25, RZ, P5, !PT ;  /* 0x0000001978787c10 */ /* 0x000fe2000affe4ff */
[----:B------:R-:W-:Y:S01]  /*6250*/  UIADD3 UR22, UR15, -0x2, URZ ;  /* 0xfffffffe0f167890 */ /* 0x000fe2000fffe03f */
[----:B------:R-:W-:-:S02]  /*6260*/  IADD3.X R122, R122, UR25, RZ, P1, !PT ;  /* 0x000000197a7a7c10 */ /* 0x000fc40008ffe4ff */
[----:B------:R-:W-:Y:S02]  /*6270*/  IADD3.X R124, R124, UR25, RZ, P2, !PT ;  /* 0x000000197c7c7c10 */ /* 0x000fe400097fe4ff */
[----:B------:R-:W-:Y:S02]  /*6280*/  IADD3.X R126, R126, UR25, RZ, P3, !PT ;  /* 0x000000197e7e7c10 */ /* 0x000fe40009ffe4ff */
[----:B------:R-:W-:Y:S02]  /*6290*/  IADD3 R231, P4, R231, UR10, RZ ;  /* 0x0000000ae7e77c10 */ /* 0x000fe4000ff9e0ff */
[----:B------:R-:W-:Y:S02]  /*62a0*/  SHF.R.S32.HI R19, RZ, 0x1f, R170 ;  /* 0x0000001fff137819 */ /* 0x000fe400000114aa */
[----:B------:R-:W-:Y:S02]  /*62b0*/  SHF.R.S32.HI R20, RZ, 0x1f, R171 ;  /* 0x0000001fff147819 */ /* 0x000fe400000114ab */
[----:B------:R-:W-:-:S02]  /*62c0*/  SHF.R.S32.HI R21, RZ, 0x1f, R216 ;  /* 0x0000001fff157819 */ /* 0x000fc400000114d8 */
[----:B------:R-:W-:Y:S02]  /*62d0*/  IADD3 R117, P5, R117, UR24, RZ ;  /* 0x0000001875757c10 */ /* 0x000fe4000ffbe0ff */
[----:B------:R-:W-:Y:S02]  /*62e0*/  IADD3 R119, P1, R119, UR24, RZ ;  /* 0x0000001877777c10 */ /* 0x000fe4000ff3e0ff */
[----:B------:R-:W-:Y:S02]  /*62f0*/  IADD3 R121, P2, R121, UR24, RZ ;  /* 0x0000001879797c10 */ /* 0x000fe4000ff5e0ff */
[----:B------:R-:W-:Y:S02]  /*6300*/  IADD3 R123, P3, R123, UR24, RZ ;  /* 0x000000187b7b7c10 */ /* 0x000fe4000ff7e0ff */
[----:B------:R-:W-:Y:S02]  /*6310*/  SHF.R.S32.HI R133, RZ, 0x1f, R10 ;  /* 0x0000001fff857819 */ /* 0x000fe4000001140a */
[----:B------:R-:W-:-:S02]  /*6320*/  SHF.R.S32.HI R134, RZ, 0x1f, R9 ;  /* 0x0000001fff867819 */ /* 0x000fc40000011409 */
[----:B------:R-:W-:Y:S02]  /*6330*/  SHF.R.S32.HI R135, RZ, 0x1f, R8 ;  /* 0x0000001fff877819 */ /* 0x000fe40000011408 */
[----:B------:R-:W-:Y:S02]  /*6340*/  SHF.R.S32.HI R136, RZ, 0x1f, R7 ;  /* 0x0000001fff887819 */ /* 0x000fe40000011407 */
[----:B------:R-:W-:Y:S02]  /*6350*/  SHF.R.S32.HI R137, RZ, 0x1f, R6 ;  /* 0x0000001fff897819 */ /* 0x000fe40000011406 */
[----:B------:R-:W-:Y:S02]  /*6360*/  SHF.R.S32.HI R138, RZ, 0x1f, R5 ;  /* 0x0000001fff8a7819 */ /* 0x000fe40000011405 */
[----:B------:R-:W-:Y:S02]  /*6370*/  SHF.R.S32.HI R131, RZ, 0x1f, R4 ;  /* 0x0000001fff837819 */ /* 0x000fe40000011404 */
[----:B------:R-:W-:-:S02]  /*6380*/  IADD3.X R168, R24, UR11, RZ, P4, !PT ;  /* 0x0000000b18a87c10 */ /* 0x000fc4000a7fe4ff */
[----:B------:R-:W-:Y:S02]  /*6390*/  CS2R R24, SRZ ;  /* 0x0000000000187805 */ /* 0x000fe4000001ff00 */
[----:B------:R-:W-:Y:S02]  /*63a0*/  SHF.L.U64.HI R19, R170, 0x2, R19 ;  /* 0x00000002aa137819 */ /* 0x000fe40000010213 */
[----:B------:R-:W-:Y:S02]  /*63b0*/  SHF.L.U64.HI R20, R171, 0x2, R20 ;  /* 0x00000002ab147819 */ /* 0x000fe40000010214 */
[----:B------:R-:W-:Y:S02]  /*63c0*/  SHF.L.U64.HI R21, R216, 0x2, R21 ;  /* 0x00000002d8157819 */ /* 0x000fe40000010215 */
[----:B------:R-:W-:Y:S02]  /*63d0*/  IADD3.X R127, R127, UR25, RZ, P5, !PT ;  /* 0x000000197f7f7c10 */ /* 0x000fe4000affe4ff */
[----:B------:R-:W-:-:S02]  /*63e0*/  IADD3.X R128, R128, UR25, RZ, P1, !PT ;  /* 0x0000001980807c10 */ /* 0x000fc40008ffe4ff */
[----:B------:R-:W-:Y:S02]  /*63f0*/  IADD3.X R129, R129, UR25, RZ, P2, !PT ;  /* 0x0000001981817c10 */ /* 0x000fe400097fe4ff */
[----:B------:R-:W-:Y:S02]  /*6400*/  IADD3.X R130, R130, UR25, RZ, P3, !PT ;  /* 0x0000001982827c10 */ /* 0x000fe40009ffe4ff */
[----:B------:R-:W-:Y:S02]  /*6410*/  SHF.L.U64.HI R133, R10, 0x2, R133 ;  /* 0x000000020a857819 */ /* 0x000fe40000010285 */
[----:B------:R-:W-:Y:S02]  /*6420*/  SHF.L.U64.HI R134, R9, 0x2, R134 ;  /* 0x0000000209867819 */ /* 0x000fe40000010286 */
[----:B------:R-:W-:Y:S02]  /*6430*/  SHF.L.U64.HI R135, R8, 0x2, R135 ;  /* 0x0000000208877819 */ /* 0x000fe40000010287 */
[----:B------:R-:W-:-:S02]  /*6440*/  SHF.L.U64.HI R136, R7, 0x2, R136 ;  /* 0x0000000207887819 */ /* 0x000fc40000010288 */
[----:B------:R-:W-:Y:S02]  /*6450*/  SHF.L.U64.HI R137, R6, 0x2, R137 ;  /* 0x0000000206897819 */ /* 0x000fe40000010289 */
[----:B------:R-:W-:Y:S02]  /*6460*/  SHF.L.U64.HI R138, R5, 0x2, R138 ;  /* 0x00000002058a7819 */ /* 0x000fe4000001028a */
[----:B------:R-:W-:-:S07]  /*6470*/  SHF.L.U64.HI R131, R4, 0x2, R131 ;  /* 0x0000000204837819 */ /* 0x000fce0000010283 */
.L_x_1:
[----:B------:R-:W-:Y:S01]  /*6480*/  UIADD3 UR17, UR17, 0x1, URZ ;  /* 0x0000000111117890 */ /* 0x000fe2000fffe03f */
[----:B------:R-:W-:-:S04]  /*6490*/  DEPBAR.LE SB0, 0x2 ;  /* 0x000080800000791a */ /* 0x000fc80000000000 */
[----:B------:R-:W-:Y:S01]  /*64a0*/  BAR.SYNC.DEFER_BLOCKING 0x0 ;  /* 0x0000000000007b1d */ /* 0x000fe20000010000 */
[----:B------:R-:W-:Y:S01]  /*64b0*/  UISETP.GT.AND UP0, UPT, UR17, 0x2, UPT ;  /* 0x000000021100788c */ /* 0x000fe2000bf04270 */
[C---:B------:R-:W-:Y:S01]  /*64c0*/  ISETP.GE.AND P1, PT, R2.reuse, UR12, PT ;  /* 0x0000000c02007c0c */ /* 0x040fe2000bf26270 */
[----:B------:R-:W-:Y:S01]  /*64d0*/  UIADD3 UR13, UR13, 0x1, URZ ;  /* 0x000000010d0d7890 */ /* 0x000fe2000fffe03f */
[C---:B------:R-:W-:Y:S01]  /*64e0*/  LOP3.LUT R141, R2.reuse, 0x2, RZ, 0xfc, !PT ;  /* 0x00000002028d7812 */ /* 0x040fe200078efcff */
[----:B------:R-:W-:Y:S01]  /*64f0*/  USEL UR17, UR17, URZ, !UP0 ;  /* 0x0000003f11117287 */ /* 0x000fe2000c000000 */
[----:B------:R-:W-:Y:S01]  /*6500*/  SEL R140, RZ, 0x4, P1 ;  /* 0x00000004ff8c7807 */ /* 0x000fe20000800000 */
[----:B------:R-:W-:Y:S01]  /*6510*/  UMOV UR9, 0x40000040 ;  /* 0x4000004000097882 */ /* 0x000fe20000000000 */
[----:B------:R-:W-:Y:S01]  /*6520*/  UMOV UR11, 0x40000040 ;  /* 0x40000040000b7882 */ /* 0x000fe20000000000 */
[----:B------:R-:W-:Y:S01]  /*6530*/  ULEA UR5, UR17, UR7, 0xe ;  /* 0x0000000711057291 */ /* 0x000fe2000f8e703f */
[----:B------:R-:W-:Y:S01]  /*6540*/  ISETP.GE.AND P1, PT, R141, UR12, PT ;  /* 0x0000000c8d007c0c */ /* 0x000fe2000bf26270 */
[----:B------:R-:W1:Y:S01]  /*6550*/  S2R R173, SR_TID.X ;  /* 0x0000000000ad7919 */ /* 0x000e620000002100 */
[C---:B------:R-:W-:Y:S01]  /*6560*/  LOP3.LUT R171, R2.reuse, 0x4, RZ, 0xfc, !PT ;  /* 0x0000000402ab7812 */ /* 0x040fe200078efcff */
[----:B------:R-:W-:Y:S01]  /*6570*/  UIADD3 UR6, UR5, 0xc000, URZ ;  /* 0x0000c00005067890 */ /* 0x000fe2000fffe03f */
[----:B------:R-:W-:Y:S01]  /*6580*/  SEL R141, RZ, 0x4, P1 ;  /* 0x00000004ff8d7807 */ /* 0x000fe20000800000 */
[----:B------:R-:W-:Y:S01]  /*6590*/  USHF.R.U32.HI UR8, URZ, 0x4, UR5 ;  /* 0x000000043f087899 */ /* 0x000fe20008011605 */
[C---:B------:R-:W-:Y:S01]  /*65a0*/  LOP3.LUT R170, R2.reuse, 0x6, RZ, 0xfc, !PT ;  /* 0x0000000602aa7812 */ /* 0x040fe200078efcff */
[----:B------:R-:W-:Y:S01]  /*65b0*/  USHF.R.U32.HI UR6, URZ, 0x4, UR6 ;  /* 0x000000043f067899 */ /* 0x000fe20008011606 */
[----:B------:R-:W-:Y:S01]  /*65c0*/  LOP3.LUT R172, R2, 0x8, RZ, 0xfc, !PT ;  /* 0x0000000802ac7812 */ /* 0x000fe200078efcff */
[----:B------:R-:W-:Y:S01]  /*65d0*/  USGXT.U32 UR8, UR8, 0xe ;  /* 0x0000000e0808789a */ /* 0x000fe20008000000 */
[----:B------:R-:W-:Y:S01]  /*65e0*/  ISETP.GE.AND P6, PT, R170, UR12, PT ;  /* 0x0000000caa007c0c */ /* 0x000fe2000bfc6270 */
[----:B------:R-:W-:Y:S01]  /*65f0*/  USGXT.U32 UR10, UR6, 0xe ;  /* 0x0000000e060a789a */ /* 0x000fe20008000000 */
[----:B------:R-:W-:Y:S01]  /*6600*/  LOP3.LUT R170, R0, 0x10, RZ, 0x3c, !PT ;  /* 0x0000001000aa7812 */ /* 0x000fe200078e3cff */
[----:B------:R-:W-:Y:S01]  /*6610*/  UMOV UR5, URZ ;  /* 0x0000003f00057c82 */ /* 0x000fe20008000000 */
[----:B------:R-:W-:Y:S01]  /*6620*/  WARPGROUP.ARRIVE ;  /* 0x00000000000079c5 */ /* 0x000fe20000000000 */
[----:B------:R-:W-:-:S05]  /*6630*/  UMOV UR6, URZ ;  /* 0x0000003f00067c82 */ /* 0x000fca0008000000 */
[----:B------:R-:W-:Y:S01]  /*6640*/  HGMMA.64x64x8.F32.TF32 R24, gdesc[UR8], R24 ;  /* 0x04e00000081879f0 */ /* 0x000fe20008702818 */
[----:B------:R-:W-:Y:S02]  /*6650*/  UIADD3 UR8, UP0, UR8, 0x2, URZ ;  /* 0x0000000208087890 */ /* 0x000fe4000ff1e03f */
[----:B------:R-:W-:Y:S02]  /*6660*/  UIADD3 UR10, UP1, UR10, 0x2, URZ ;  /* 0x000000020a0a7890 */ /* 0x000fe4000ff3e03f */
[----:B------:R-:W-:Y:S02]  /*6670*/  UIADD3.X UR9, UR5, 0x40000040, URZ, UP0, !UPT ;  /* 0x4000004005097890 */ /* 0x000fe400087fe43f */
[----:B------:R-:W-:Y:S02]  /*6680*/  UIADD3.X UR11, UR6, 0x40000040, URZ, UP1, !UPT ;  /* 0x40000040060b7890 */ /* 0x000fe40008ffe43f */
[----:B------:R-:W-:Y:S02]  /*6690*/  UIADD3.64 UR24, UR8, 0x2, URZ ;  /* 0x0000000208187897 */ /* 0x000fe4000fffe03f */
[----:B------:R-:W-:-:S02]  /*66a0*/  UIADD3.64 UR26, UR10, 0x2, URZ ;  /* 0x000000020a1a7897 */ /* 0x000fc4000fffe03f */
[----:B------:R-:W-:Y:S01]  /*66b0*/  UISETP.GE.AND UP1, UPT, UR4, UR22, UPT ;  /* 0x000000160400728c */ /* 0x000fe2000bf26270 */
[----:B-1----:R-:W-:Y:S01]  /*66c0*/  LEA.HI R173, R173, 0x3e, RZ, 0x1a ;  /* 0x0000003eadad7811 */ /* 0x002fe200078fd0ff */
[----:B------:R-:W-:Y:S02]  /*66d0*/  UISETP.GT.AND UP0, UPT, UR13, 0x2, UPT ;  /* 0x000000020d00788c */ /* 0x000fe4000bf04270 */
[----:B------:R-:W-:Y:S02]  /*66e0*/  UIADD3 UR4, UR4, 0x1, URZ ;  /* 0x0000000104047890 */ /* 0x000fe4000fffe03f */
[----:B------:R-:W-:Y:S01]  /*66f0*/  PLOP3.LUT P2, PT, PT, PT, UP1, 0x40, 0x0 ;  /* 0x000000000000781c */ /* 0x000fe20003f4e818 */
[----:B------:R-:W-:Y:S01]  /*6700*/  USEL UR13, UR13, URZ, !UP0 ;  /* 0x0000003f0d0d7287 */ /* 0x000fe2000c000000 */
[----:B------:R-:W-:Y:S01]  /*6710*/  PLOP3.LUT P3, PT, PT, PT, UP1, 0x40, 0x0 ;  /* 0x000000000000781c */ /* 0x000fe20003f6e818 */
[----:B------:R-:W-:Y:S01]  /*6720*/  UISETP.NE.U32.AND UP0, UPT, UR15, UR4, UPT ;  /* 0x000000040f00728c */ /* 0x000fe2000bf05070 */
[----:B------:R-:W-:Y:S01]  /*6730*/  SEL R140, R140, RZ, P2 ;  /* 0x000000ff8c8c7207 */ /* 0x000fe20001000000 */
[----:B------:R-:W-:Y:S01]  /*6740*/  ULEA UR5, UR13, UR7, 0xe ;  /* 0x000000070d057291 */ /* 0x000fe2000f8e703f */
[----:B------:R-:W-:Y:S01]  /*6750*/  SEL R143, R141, RZ, P3 ;  /* 0x000000ff8d8f7207 */ /* 0x000fe20001800000 */
[----:B------:R-:W-:Y:S01]  /*6760*/  IMAD.MOV.U32 R141, RZ, RZ, R168 ;  /* 0x000000ffff8d7224 */ /* 0x000fe200078e00a8 */
[----:B------:R-:W-:Y:S01]  /*6770*/  ISETP.NE.U32.AND P1, PT, R140, RZ, PT ;  /* 0x000000ff8c00720c */ /* 0x000fe20003f25070 */
[----:B------:R-:W-:Y:S01]  /*6780*/  IMAD.MOV.U32 R140, RZ, RZ, R231 ;  /* 0x000000ffff8c7224 */ /* 0x000fe200078e00e7 */
[----:B------:R-:W-:Y:S01]  /*6790*/  ISETP.GE.AND P2, PT, R244, UR12, PT ;  /* 0x0000000cf4007c0c */ /* 0x000fe2000bf46270 */
[----:B------:R-:W-:Y:S01]  /*67a0*/  VIADD R169, R0, UR5 ;  /* 0x0000000500a97c36 */ /* 0x000fe20008000000 */
[----:B------:R-:W-:Y:S01]  /*67b0*/  ISETP.NE.U32.AND P3, PT, R143, RZ, PT ;  /* 0x000000ff8f00720c */ /* 0x000fe20003f65070 */
[----:B------:R-:W-:Y:S01]  /*67c0*/  IMAD.U32 R231, RZ, RZ, UR20 ;  /* 0x00000014ffe77e24 */ /* 0x000fe2000f8e00ff */
[----:B------:R-:W-:-:S02]  /*67d0*/  LEA R142, P4, R4, R140, 0x2 ;  /* 0x0000008c048e7211 */ /* 0x000fc400078810ff */
[----:B------:R-:W-:Y:S02]  /*67e0*/  PLOP3.LUT P5, PT, PT, PT, UP1, 0x40, 0x0 ;  /* 0x000000000000781c */ /* 0x000fe40003fae818 */
[----:B------:R-:W-:Y:S01]  /*67f0*/  SEL R144, RZ, 0x4, P2 ;  /* 0x00000004ff907807 */ /* 0x000fe20001000000 */
[----:B------:R-:W-:Y:S01]  /*6800*/  IMAD.X R143, R141, 0x1, R131, P4 ;  /* 0x000000018d8f7824 */ /* 0x000fe200020e0683 */
[----:B------:R-:W-:Y:S02]  /*6810*/  ISETP.GE.AND P4, PT, R243, UR12, PT ;  /* 0x0000000cf3007c0c */ /* 0x000fe4000bf86270 */
[----:B------:R-:W-:Y:S02]  /*6820*/  PLOP3.LUT P2, PT, PT, PT, UP1, 0x40, 0x0 ;  /* 0x000000000000781c */ /* 0x000fe40003f4e818 */
[----:B------:R-:W-:Y:S02]  /*6830*/  SEL R145, RZ, 0x4, P4 ;  /* 0x00000004ff917807 */ /* 0x000fe40002000000 */
[----:B------:R-:W-:-:S02]  /*6840*/  SEL R144, R144, RZ, P5 ;  /* 0x000000ff90907207 */ /* 0x000fc40002800000 */
[----:B------:R-:W-:Y:S01]  /*6850*/  ISETP.GE.AND P4, PT, R171, UR12, PT ;  /* 0x0000000cab007c0c */ /* 0x000fe2000bf86270 */
[----:B------:R-:W-:Y:S01]  /*6860*/  VIADD R171, R170, UR5 ;  /* 0x00000005aaab7c36 */ /* 0x000fe20008000000 */
[----:B------:R-:W-:Y:S02]  /*6870*/  SEL R145, R145, RZ, P2 ;  /* 0x000000ff91917207 */ /* 0x000fe40001000000 */
[----:B------:R-:W-:Y:S02]  /*6880*/  ISETP.NE.U32.AND P2, PT, R144, RZ, PT ;  /* 0x000000ff9000720c */ /* 0x000fe40003f45070 */
[----:B------:R-:W-:Y:S02]  /*6890*/  PLOP3.LUT P5, PT, PT, PT, UP1, 0x40, 0x0 ;  /* 0x000000000000781c */ /* 0x000fe40003fae818 */
[----:B------:R-:W-:Y:S02]  /*68a0*/  SEL R144, RZ, 0x4, P4 ;  /* 0x00000004ff907807 */ /* 0x000fe40002000000 */
[----:B------:R-:W-:-:S02]  /*68b0*/  PLOP3.LUT P4, PT, PT, PT, UP1, 0x40, 0x0 ;  /* 0x000000000000781c */ /* 0x000fc40003f8e818 */
[----:B------:R-:W-:Y:S02]  /*68c0*/  SEL R144, R144, RZ, P5 ;  /* 0x000000ff90907207 */ /* 0x000fe40002800000 */
[----:B------:R-:W-:Y:S01]  /*68d0*/  PLOP3.LUT P5, PT, PT, PT, UP1, 0x40, 0x0 ;  /* 0x000000000000781c */ /* 0x000fe20003fae818 */
[----:B------:R-:W-:Y:S04]  /*68e0*/  HGMMA.64x64x8.F32.TF32 R24, gdesc[UR8], R24 ;  /* 0x04e00000081879f0 */ /* 0x000fe80008702818 */
[----:B------:R-:W-:Y:S01]  /*68f0*/  HGMMA.64x64x8.F32.TF32 R24, gdesc[UR24], R24 ;  /* 0x04e00000181879f0 */ /* 0x000fe20008702818 */
[----:B------:R-:W-:Y:S02]  /*6900*/  UIADD3.64 UR24, UR8, 0x4, URZ ;  /* 0x0000000408187897 */ /* 0x000fe4000fffe03f */
[----:B------:R-:W-:-:S09]  /*6910*/  UIADD3.64 UR26, UR10, 0x4, URZ ;  /* 0x000000040a1a7897 */ /* 0x000fd2000fffe03f */
        /* <DEDUP_REMOVED lines=8> */
[----:B------:R-:W-:Y:S02]  /*69a0*/  UIADD3.64 UR26, UR10, 0x202, URZ ;  /* 0x000002020a1a7897 */ /* 0x000fe4000fffe03f */
[----:B------:R-:W-:Y:S02]  /*69b0*/  UIADD3.64 UR8, UR8, 0x204, URZ ;  /* 0x0000020408087897 */ /* 0x000fe4000fffe03f */
[----:B------:R-:W-:-:S05]  /*69c0*/  UIADD3.64 UR10, UR10, 0x204, URZ ;  /* 0x000002040a0a7897 */ /* 0x000fca000fffe03f */
[----:B------:R-:W-:Y:S04]  /*69d0*/  HGMMA.64x64x8.F32.TF32 R24, gdesc[UR24], R24 ;  /* 0x04e00000181879f0 */ /* 0x000fe80008702818 */
[----:B------:R-:W-:Y:S03]  /*69e0*/  HGMMA.64x64x8.F32.TF32 R24, gdesc[UR8], R24, gsb0 ;  /* 0x04e00000081879f0 */ /* 0x000fe60008002818 */
[----:B------:R-:W-:Y:S02]  /*69f0*/  WARPGROUP.DEPBAR.LE gsb0, 0x1 ;  /* 0x00008000000079c5 */ /* 0x000fe40000010100 */
[----:B------:R-:W-:Y:S06]  /*6a00*/  BAR.SYNC.DEFER_BLOCKING 0x0 ;  /* 0x0000000000007b1d */ /* 0x000fec0000010000 */
[----:B------:R-:W-:Y:S01]  /*6a10*/  @!PT LDS RZ, [RZ] ;  /* 0x00000000fffff984 */ /* 0x000fe20000000800 */
[----:B------:R-:W-:Y:S01]  /*6a20*/  @!PT LDS RZ, [RZ] ;  /* 0x00000000fffff984 */ /* 0x000fe20000000800 */
[----:B------:R-:W-:Y:S01]  /*6a30*/  @!PT LDS RZ, [RZ] ;  /* 0x00000000fffff984 */ /* 0x000fe20000000800 */
[----:B------:R1:W-:Y:S02]  /*6a40*/  LDGSTS.E [R169], desc[UR18][R142.64], P1 ;  /* 0x000000008ea97fae */ /* 0x0003e40008921852 */
[----:B-1----:R-:W-:-:S05]  /*6a50*/  LEA R142, P1, R5, R140, 0x2 ;  /* 0x0000008c058e7211 */ /* 0x002fca00078210ff */
[----:B------:R-:W-:Y:S01]  /*6a60*/  IMAD.X R143, R141, 0x1, R138, P1 ;  /* 0x000000018d8f7824 */ /* 0x000fe200008e068a */
[----:B------:R-:W-:Y:S02]  /*6a70*/  ISETP.NE.U32.AND P1, PT, R145, RZ, PT ;  /* 0x000000ff9100720c */ /* 0x000fe40003f25070 */
[----:B------:R-:W-:Y:S02]  /*6a80*/  SEL R145, RZ, 0x4, P6 ;  /* 0x00000004ff917807 */ /* 0x000fe40003000000 */
[----:B------:R1:W-:Y:S01]  /*6a90*/  LDGSTS.E [R169+0x8], desc[UR18][R142.64], P3 ;  /* 0x000080008ea97fae */ /* 0x0003e20009921852 */
[----:B------:R-:W-:Y:S02]  /*6aa0*/  ISETP.NE.U32.AND P3, PT, R144, RZ, PT ;  /* 0x000000ff9000720c */ /* 0x000fe40003f65070 */
[----:B------:R-:W-:Y:S02]  /*6ab0*/  SEL R145, R145, RZ, P4 ;  /* 0x000000ff91917207 */ /* 0x000fe40002000000 */
[----:B------:R-:W-:-:S02]  /*6ac0*/  LEA R144, P4, R6, R140, 0x2 ;  /* 0x0000008c06907211 */ /* 0x000fc400078810ff */
[----:B------:R-:W-:Y:S01]  /*6ad0*/  ISETP.GE.AND P6, PT, R252, UR12, PT ;  /* 0x0000000cfc007c0c */ /* 0x000fe2000bfc6270 */
[----:B-1----:R-:W-:-:S05]  /*6ae0*/  IMAD.WIDE R142, R63, 0x4, R140 ;  /* 0x000000043f8e7825 */ /* 0x002fca00078e028c */
[----:B------:R1:W-:Y:S01]  /*6af0*/  LDGSTS.E [R169+0x2000], desc[UR18][R142.64], P2 ;  /* 0x020000008ea97fae */ /* 0x0003e20009121852 */
[----:B------:R-:W-:Y:S01]  /*6b00*/  ISETP.NE.U32.AND P2, PT, R145, RZ, PT ;  /* 0x000000ff9100720c */ /* 0x000fe20003f45070 */
[----:B------:R-:W-:Y:S01]  /*6b10*/  IMAD.X R145, R141, 0x1, R137, P4 ;  /* 0x000000018d917824 */ /* 0x000fe200020e0689 */
[----:B------:R-:W-:-:S04]  /*6b20*/  ISETP.GE.AND P4, PT, R241, UR12, PT ;  /* 0x0000000cf1007c0c */ /* 0x000fc8000bf86270 */
[----:B------:R-:W-:Y:S02]  /*6b30*/  SEL R170, RZ, 0x4, P4 ;  /* 0x00000004ffaa7807 */ /* 0x000fe40002000000 */
[----:B------:R-:W-:Y:S02]  /*6b40*/  ISETP.GE.AND P4, PT, R172, UR12, PT ;  /* 0x0000000cac007c0c */ /* 0x000fe4000bf86270 */
[----:B------:R-:W2:Y:S01]  /*6b50*/  S2R R172, SR_TID.X ;  /* 0x0000000000ac7919 */ /* 0x000ea20000002100 */
[----:B-1----:R-:W-:-:S05]  /*6b60*/  IMAD.WIDE R142, R62, 0x4, R140 ;  /* 0x000000043e8e7825 */ /* 0x002fca00078e028c */
[----:B------:R1:W-:Y:S01]  /*6b70*/  LDGSTS.E [R169+0x2008], desc[UR18][R142.64], P1 ;  /* 0x020080008ea97fae */ /* 0x0003e20008921852 */
[----:B------:R-:W-:-:S03]  /*6b80*/  ISETP.GE.AND P1, PT, R242, UR12, PT ;  /* 0x0000000cf2007c0c */ /* 0x000fc6000bf26270 */
[----:B------:R3:W-:Y:S01]  /*6b90*/  LDGSTS.E [R171], desc[UR18][R144.64], P3 ;  /* 0x0000000090ab7fae */ /* 0x0007e20009921852 */
[----:B------:R-:W-:Y:S02]  /*6ba0*/  SEL R168, RZ, 0x4, P1 ;  /* 0x00000004ffa87807 */ /* 0x000fe40000800000 */
[----:B------:R-:W-:Y:S02]  /*6bb0*/  PLOP3.LUT P3, PT, PT, PT, UP1, 0x40, 0x0 ;  /* 0x000000000000781c */ /* 0x000fe40003f6e818 */
[----:B------:R-:W-:Y:S02]  /*6bc0*/  SEL R168, R168, RZ, P5 ;  /* 0x000000ffa8a87207 */ /* 0x000fe40002800000 */
[----:B------:R-:W-:Y:S02]  /*6bd0*/  SEL R170, R170, RZ, P3 ;  /* 0x000000ffaaaa7207 */ /* 0x000fe40001800000 */
[----:B-1----:R-:W-:Y:S02]  /*6be0*/  LEA R142, P1, R7, R140, 0x2 ;  /* 0x0000008c078e7211 */ /* 0x002fe400078210ff */
[----:B------:R-:W-:-:S02]  /*6bf0*/  ISETP.NE.U32.AND P3, PT, R168, RZ, PT ;  /* 0x000000ffa800720c */ /* 0x000fc40003f65070 */
[----:B------:R-:W-:Y:S01]  /*6c00*/  PLOP3.LUT P5, PT, PT, PT, UP1, 0x40, 0x0 ;  /* 0x000000000000781c */ /* 0x000fe20003fae818 */
[----:B------:R-:W-:Y:S01]  /*6c10*/  IMAD.X R143, R141, 0x1, R136, P1 ;  /* 0x000000018d8f7824 */ /* 0x000fe200008e0688 */
[----:B------:R-:W-:Y:S02]  /*6c20*/  ISETP.NE.U32.AND P1, PT, R170, RZ, PT ;  /* 0x000000ffaa00720c */ /* 0x000fe40003f25070 */
[----:B---3--:R-:W-:Y:S02]  /*6c30*/  SEL R144, RZ, 0x4, P4 ;  /* 0x00000004ff907807 */ /* 0x008fe40002000000 */
[----:B------:R1:W-:Y:S01]  /*6c40*/  LDGSTS.E [R171+0x8], desc[UR18][R142.64], P2 ;  /* 0x000080008eab7fae */ /* 0x0003e20009121852 */
[----:B------:R-:W-:Y:S02]  /*6c50*/  PLOP3.LUT P2, PT, PT, PT, UP1, 0x40, 0x0 ;  /* 0x000000000000781c */ /* 0x000fe40003f4e818 */
[----:B------:R-:W-:Y:S02]  /*6c60*/  SEL R144, R144, RZ, P5 ;  /* 0x000000ff90907207 */ /* 0x000fe40002800000 */
[----:B------:R-:W-:-:S02]  /*6c70*/  SEL R145, RZ, 0x4, P6 ;  /* 0x00000004ff917807 */ /* 0x000fc40003000000 */
[----:B--2---:R-:W-:Y:S02]  /*6c80*/  LEA.HI R172, R172, 0xe, RZ, 0x1a ;  /* 0x0000000eacac7811 */ /* 0x004fe400078fd0ff */
[----:B------:R-:W-:Y:S02]  /*6c90*/  ISETP.NE.U32.AND P4, PT, R144, RZ, PT ;  /* 0x000000ff9000720c */ /* 0x000fe40003f85070 */
[----:B------:R-:W-:Y:S01]  /*6ca0*/  SEL R145, R145, RZ, P2 ;  /* 0x000000ff91917207 */ /* 0x000fe20001000000 */
[----:B-1----:R-:W-:Y:S01]  /*6cb0*/  IMAD.WIDE R142, R61, 0x4, R140 ;  /* 0x000000043d8e7825 */ /* 0x002fe200078e028c */
[----:B------:R-:W-:Y:S02]  /*6cc0*/  LOP3.LUT R169, R0, 0x20, RZ, 0x3c, !PT ;  /* 0x0000002000a97812 */ /* 0x000fe400078e3cff */
[----:B------:R-:W-:Y:S02]  /*6cd0*/  ISETP.GE.AND P6, PT, R172, UR12, PT ;  /* 0x0000000cac007c0c */ /* 0x000fe4000bfc6270 */
[----:B------:R1:W-:Y:S01]  /*6ce0*/  LDGSTS.E [R171+0x2000], desc[UR18][R142.64], P3 ;  /* 0x020000008eab7fae */ /* 0x0003e20009921852 */
[----:B------:R-:W-:Y:S01]  /*6cf0*/  LEA R144, P3, R8, R140, 0x2 ;  /* 0x0000008c08907211 */ /* 0x000fe200078610ff */
[----:B------:R-:W-:Y:S01]  /*6d00*/  VIADD R169, R169, UR5 ;  /* 0x00000005a9a97c36 */ /* 0x000fe20008000000 */
[----:B------:R-:W-:Y:S01]  /*6d10*/  ISETP.NE.U32.AND P2, PT, R145, RZ, PT ;  /* 0x000000ff9100720c */ /* 0x000fe20003f45070 */
[----:B------:R-:W2:Y:S01]  /*6d20*/  S2R R172, SR_TID.X ;  /* 0x0000000000ac7919 */ /* 0x000ea20000002100 */
[----:B------:R-:W-:Y:S01]  /*6d30*/  PLOP3.LUT P5, PT, PT, PT, UP1, 0x40, 0x0 ;  /* 0x000000000000781c */ /* 0x000fe20003fae818 */
[----:B------:R-:W-:Y:S01]  /*6d40*/  IMAD.X R145, R141, 0x1, R135, P3 ;  /* 0x000000018d917824 */ /* 0x000fe200018e0687 */
[----:B------:R-:W-:-:S04]  /*6d50*/  ISETP.GE.AND P3, PT, R239, UR12, PT ;  /* 0x0000000cef007c0c */ /* 0x000fc8000bf66270 */
[----:B------:R-:W-:Y:S01]  /*6d60*/  SEL R170, RZ, 0x4, P3 ;  /* 0x00000004ffaa7807 */ /* 0x000fe20001800000 */
        /* <DEDUP_REMOVED lines=10> */
[----:B------:R-:W-:Y:S01]  /*6e10*/  ISETP.GE.AND P4, PT, R251, UR12, PT ;  /* 0x0000000cfb007c0c */ /* 0x000fe2000bf86270 */
[----:B------:R-:W-:Y:S01]  /*6e20*/  IMAD.X R143, R141, 0x1, R134, P1 ;  /* 0x000000018d8f7824 */ /* 0x000fe200008e0686 */
[----:B------:R-:W-:Y:S02]  /*6e30*/  ISETP.NE.U32.AND P1, PT, R170, RZ, PT ;  /* 0x000000ffaa00720c */ /* 0x000fe40003f25070 */
[----:B------:R-:W-:Y:S02]  /*6e40*/  PLOP3.LUT P5, PT, PT, PT, UP1, 0x40, 0x0 ;  /* 0x000000000000781c */ /* 0x000fe40003fae818 */
[----:B---3--:R-:W-:Y:S01]  /*6e50*/  SEL R144, RZ, 0x4, P4 ;  /* 0x00000004ff907807 */ /* 0x008fe20002000000 */
[----:B------:R1:W-:Y:S01]  /*6e60*/  LDGSTS.E [R169+0x8], desc[UR18][R142.64], P2 ;  /* 0x000080008ea97fae */ /* 0x0003e20009121852 */
[----:B------:R-:W-:Y:S02]  /*6e70*/  PLOP3.LUT P2, PT, PT, PT, UP1, 0x40, 0x0 ;  /* 0x000000000000781c */ /* 0x000fe40003f4e818 */
[----:B------:R-:W-:-:S02]  /*6e80*/  SEL R144, R144, RZ, P5 ;  /* 0x000000ff90907207 */ /* 0x000fc40002800000 */
[----:B------:R-:W-:Y:S02]  /*6e90*/  SEL R145, RZ, 0x4, P6 ;  /* 0x00000004ff917807 */ /* 0x000fe40003000000 */
[----:B------:R-:W-:Y:S02]  /*6ea0*/  ISETP.NE.U32.AND P4, PT, R144, RZ, PT ;  /* 0x000000ff9000720c */ /* 0x000fe40003f85070 */
[----:B------:R-:W-:Y:S02]  /*6eb0*/  SEL R145, R145, RZ, P2 ;  /* 0x000000ff91917207 */ /* 0x000fe40001000000 */
[----:B------:R-:W-:Y:S01]  /*6ec0*/  LOP3.LUT R171, R0, 0x30, RZ, 0x3c, !PT ;  /* 0x0000003000ab7812 */ /* 0x000fe200078e3cff */
[----:B-1----:R-:W-:Y:S01]  /*6ed0*/  IMAD.WIDE R142, R59, 0x4, R140 ;  /* 0x000000043b8e7825 */ /* 0x002fe200078e028c */
[----:B--2---:R-:W-:Y:S02]  /*6ee0*/  LEA.HI R172, R172, 0x2e, RZ, 0x1a ;  /* 0x0000002eacac7811 */ /* 0x004fe400078fd0ff */
[----:B------:R-:W-:Y:S01]  /*6ef0*/  ISETP.NE.U32.AND P2, PT, R145, RZ, PT ;  /* 0x000000ff9100720c */ /* 0x000fe20003f45070 */
[----:B------:R-:W-:Y:S01]  /*6f00*/  VIADD R171, R171, UR5 ;  /* 0x00000005abab7c36 */ /* 0x000fe20008000000 */
[----:B------:R1:W-:Y:S01]  /*6f10*/  LDGSTS.E [R169+0x2000], desc[UR18][R142.64], P3 ;  /* 0x020000008ea97fae */ /* 0x0003e20009921852 */
[----:B------:R-:W-:-:S02]  /*6f20*/  LEA R144, P3, R10, R140, 0x2 ;  /* 0x0000008c0a907211 */ /* 0x000fc400078610ff */
[----:B------:R-:W-:Y:S02]  /*6f30*/  PLOP3.LUT P5, PT, PT, PT, UP1, 0x40, 0x0 ;  /* 0x000000000000781c */ /* 0x000fe40003fae818 */
[----:B------:R-:W-:Y:S01]  /*6f40*/  PLOP3.LUT P6, PT, PT, PT, UP1, 0x40, 0x0 ;  /* 0x000000000000781c */ /* 0x000fe20003fce818 */
[----:B------:R-:W-:Y:S01]  /*6f50*/  IMAD.X R145, R141, 0x1, R133, P3 ;  /* 0x000000018d917824 */ /* 0x000fe200018e0685 */
[----:B------:R-:W-:Y:S02]  /*6f60*/  ISETP.GE.AND P3, PT, R172, UR12, PT ;  /* 0x0000000cac007c0c */ /* 0x000fe4000bf66270 */
[----:B------:R-:W-:Y:S02]  /*6f70*/  LOP3.LUT R172, R0, 0x40, RZ, 0x3c, !PT ;  /* 0x0000004000ac7812 */ /* 0x000fe400078e3cff */
        /* <DEDUP_REMOVED lines=8> */
[----:B------:R-:W-:Y:S01]  /*7000*/  SEL R170, R170, RZ, P4 ;  /* 0x000000ffaaaa7207 */ /* 0x000fe20002000000 */
[----:B-1----:R-:W-:Y:S01]  /*7010*/  VIADD R169, R172, UR5 ;  /* 0x00000005aca97c36 */ /* 0x002fe20008000000 */
[----:B------:R-:W-:Y:S01]  /*7020*/  IADD3 R142, P1, R154, R140, RZ ;  /* 0x0000008c9a8e7210 */ /* 0x000fe20007f3e0ff */
[----:B------:R-:W1:Y:S01]  /*7030*/  S2R R172, SR_TID.X ;  /* 0x0000000000ac7919 */ /* 0x000e620000002100 */
[----:B------:R-:W-:Y:S01]  /*7040*/  ISETP.NE.U32.AND P3, PT, R168, RZ, PT ;  /* 0x000000ffa800720c */ /* 0x000fe20003f65070 */
[----:B--2---:R-:W-:Y:S01]  /*7050*/  IMAD.WIDE R144, R57, 0x4, R140 ;  /* 0x0000000439907825 */ /* 0x004fe200078e028c */
[----:B------:R-:W-:-:S02]  /*7060*/  ISETP.GE.AND P4, PT, R250, UR12, PT ;  /* 0x0000000cfa007c0c */ /* 0x000fc4000bf86270 */
[----:B------:R-:W-:Y:S01]  /*7070*/  PLOP3.LUT P5, PT, PT, PT, UP1, 0x40, 0x0 ;  /* 0x000000000000781c */ /* 0x000fe20003fae818 */
[----:B------:R-:W-:Y:S01]  /*7080*/  IMAD.X R143, R141, 0x1, R15, P1 ;  /* 0x000000018d8f7824 */ /* 0x000fe200008e060f */
[----:B------:R-:W-:Y:S02]  /*7090*/  SEL R168, RZ, 0x4, P4 ;  /* 0x00000004ffa87807 */ /* 0x000fe40002000000 */
[----:B------:R-:W-:Y:S02]  /*70a0*/  ISETP.NE.U32.AND P1, PT, R170, RZ, PT ;  /* 0x000000ffaa00720c */ /* 0x000fe40003f25070 */
[----:B------:R2:W-:Y:S01]  /*70b0*/  LDGSTS.E [R171+0x8], desc[UR18][R142.64], P2 ;  /* 0x000080008eab7fae */ /* 0x0005e20009121852 */
[----:B------:R-:W-:-:S03]  /*70c0*/  PLOP3.LUT P2, PT, PT, PT, UP1, 0x40, 0x0 ;  /* 0x000000000000781c */ /* 0x000fc60003f4e818 */
[----:B------:R3:W-:Y:S01]  /*70d0*/  LDGSTS.E [R171+0x2000], desc[UR18][R144.64], P3 ;  /* 0x0200000090ab7fae */ /* 0x0007e20009921852 */
[----:B------:R-:W-:Y:S02]  /*70e0*/  SEL R168, R168, RZ, P2 ;  /* 0x000000ffa8a87207 */ /* 0x000fe40001000000 */
[----:B------:R-:W-:Y:S02]  /*70f0*/  ISETP.GE.AND P2, PT, R249, UR12, PT ;  /* 0x0000000cf9007c0c */ /* 0x000fe4000bf46270 */
[----:B------:R-:W-:Y:S02]  /*7100*/  ISETP.NE.U32.AND P3, PT, R168, RZ, PT ;  /* 0x000000ffa800720c */ /* 0x000fe40003f65070 */
[----:B------:R-:W-:Y:S02]  /*7110*/  SEL R168, RZ, 0x4, P2 ;  /* 0x00000004ffa87807 */ /* 0x000fe40001000000 */
[-C--:B--2---:R-:W-:Y:S02]  /*7120*/  IADD3 R142, P4, R152, R140.reuse, RZ ;  /* 0x0000008c988e7210 */ /* 0x084fe40007f9e0ff */
[----:B---3--:R-:W-:-:S03]  /*7130*/  IADD3 R144, P2, R12, R140, RZ ;  /* 0x0000008c0c907210 */ /* 0x008fc60007f5e0ff */
[C---:B------:R-:W-:Y:S01]  /*7140*/  IMAD.X R143, R141.reuse, 0x1, R20, P4 ;  /* 0x000000018d8f7824 */ /* 0x040fe200020e0614 */
[----:B------:R-:W-:Y:S01]  /*7150*/  PLOP3.LUT P4, PT, PT, PT, UP1, 0x40, 0x0 ;  /* 0x000000000000781c */ /* 0x000fe20003f8e818 */
[----:B------:R-:W-:Y:S01]  /*7160*/  IMAD.X R145, R141, 0x1, R16, P2 ;  /* 0x000000018d917824 */ /* 0x000fe200010e0610 */
[----:B-1----:R-:W-:Y:S02]  /*7170*/  LEA.HI R172, R172, 0x1e, RZ, 0x1a ;  /* 0x0000001eacac7811 */ /* 0x002fe400078fd0ff */
[----:B------:R1:W-:Y:S01]  /*7180*/  LDGSTS.E [R171+0x2008], desc[UR18][R142.64], P1 ;  /* 0x020080008eab7fae */ /* 0x0003e20008921852 */
[----:B------:R-:W-:Y:S02]  /*7190*/  SEL R168, R168, RZ, P4 ;  /* 0x000000ffa8a87207 */ /* 0x000fe40002000000 */
[----:B------:R-:W-:Y:S01]  /*71a0*/  ISETP.GE.AND P1, PT, R237, UR12, PT ;  /* 0x0000000ced007c0c */ /* 0x000fe2000bf26270 */
[----:B------:R2:W-:Y:S01]  /*71b0*/  LDGSTS.E [R169], desc[UR18][R144.64], P3 ;  /* 0x0000000090a97fae */ /* 0x0005e20009921852 */
[----:B------:R-:W-:-:S02]  /*71c0*/  ISETP.GE.AND P3, PT, R236, UR12, PT ;  /* 0x0000000cec007c0c */ /* 0x000fc4000bf66270 */
[----:B------:R-:W-:Y:S02]  /*71d0*/  ISETP.NE.U32.AND P2, PT, R168, RZ, PT ;  /* 0x000000ffa800720c */ /* 0x000fe40003f45070 */
[----:B------:R-:W-:Y:S02]  /*71e0*/  PLOP3.LUT P4, PT, PT, PT, UP1, 0x40, 0x0 ;  /* 0x000000000000781c */ /* 0x000fe40003f8e818 */
[----:B------:R-:W-:Y:S02]  /*71f0*/  SEL R168, RZ, 0x4, P1 ;  /* 0x00000004ffa87807 */ /* 0x000fe40000800000 */
[----:B-1----:R-:W-:Y:S02]  /*7200*/  SEL R143, RZ, 0x4, P3 ;  /* 0x00000004ff8f7807 */ /* 0x002fe40001800000 */
[----:B------:R-:W-:Y:S02]  /*7210*/  IADD3 R142, P1, R13, R140, RZ ;  /* 0x0000008c0d8e7210 */ /* 0x000fe40007f3e0ff */
[----:B------:R-:W-:-:S02]  /*7220*/  SEL R168, R168, RZ, P4 ;  /* 0x000000ffa8a87207 */ /* 0x000fc40002000000 */
[----:B------:R-:W-:Y:S01]  /*7230*/  SEL R170, R143, RZ, P5 ;  /* 0x000000ff8faa7207 */ /* 0x000fe20002800000 */
[----:B------:R-:W-:Y:S01]  /*7240*/  IMAD.X R143, R141, 0x1, R17, P1 ;  /* 0x000000018d8f7824 */ /* 0x000fe200008e0611 */
[----:B------:R-:W-:Y:S02]  /*7250*/  ISETP.NE.U32.AND P3, PT, R168, RZ, PT ;  /* 0x000000ffa800720c */ /* 0x000fe40003f65070 */
[----:B------:R-:W-:Y:S02]  /*7260*/  ISETP.NE.U32.AND P1, PT, R170, RZ, PT ;  /* 0x000000ffaa00720c */ /* 0x000fe40003f25070 */
[----:B------:R1:W-:Y:S01]  /*7270*/  LDGSTS.E [R169+0x8], desc[UR18][R142.64], P2 ;  /* 0x000080008ea97fae */ /* 0x0003e20009121852 */
[----:B------:R-:W-:Y:S02]  /*7280*/  ISETP.GE.AND P2, PT, R248, UR12, PT ;  /* 0x0000000cf8007c0c */ /* 0x000fe4000bf46270 */
[----:B------:R-:W-:Y:S02]  /*7290*/  PLOP3.LUT P5, PT, PT, PT, UP1, 0x40, 0x0 ;  /* 0x000000000000781c */ /* 0x000fe40003fae818 */
[----:B--2---:R-:W-:-:S02]  /*72a0*/  SEL R144, RZ, 0x4, P2 ;  /* 0x00000004ff907807 */ /* 0x004fc40001000000 */
[----:B------:R-:W-:Y:S02]  /*72b0*/  ISETP.GE.AND P4, PT, R247, UR12, PT ;  /* 0x0000000cf7007c0c */ /* 0x000fe4000bf86270 */
[----:B------:R-:W-:Y:S02]  /*72c0*/  SEL R144, R144, RZ, P5 ;  /* 0x000000ff90907207 */ /* 0x000fe40002800000 */
[----:B------:R-:W-:Y:S01]  /*72d0*/  SEL R145, RZ, 0x4, P4 ;  /* 0x00000004ff917807 */ /* 0x000fe20002000000 */
[----:B-1----:R-:W-:Y:S01]  /*72e0*/  IMAD.WIDE R142, R56, 0x4, R140 ;  /* 0x00000004388e7825 */ /* 0x002fe200078e028c */
[----:B------:R-:W-:Y:S02]  /*72f0*/  ISETP.NE.U32.AND P2, PT, R144, RZ, PT ;  /* 0x000000ff9000720c */ /* 0x000fe40003f45070 */
[----:B------:R-:W-:Y:S02]  /*7300*/  ISETP.GE.AND P5, PT, R235, UR12, PT ;  /* 0x0000000ceb007c0c */ /* 0x000fe4000bfa6270 */
[----:B------:R1:W-:Y:S01]  /*7310*/  LDGSTS.E [R169+0x2000], desc[UR18][R142.64], P3 ;  /* 0x020000008ea97fae */ /* 0x0003e20009921852 */
[----:B------:R-:W-:-:S02]  /*7320*/  SEL R145, R145, RZ, P6 ;  /* 0x000000ff91917207 */ /* 0x000fc40003000000 */
[----:B------:R-:W-:Y:S02]  /*7330*/  LOP3.LUT R171, R0, 0x50, RZ, 0x3c, !PT ;  /* 0x0000005000ab7812 */ /* 0x000fe400078e3cff */
[----:B------:R-:W-:Y:S02]  /*7340*/  PLOP3.LUT P4, PT, PT, PT, UP1, 0x40, 0x0 ;  /* 0x000000000000781c */ /* 0x000fe40003f8e818 */
[----:B------:R-:W-:Y:S01]  /*7350*/  SEL R144, RZ, 0x4, P5 ;  /* 0x00000004ff907807 */ /* 0x000fe20002800000 */
[----:B------:R-:W-:Y:S01]  /*7360*/  VIADD R171, R171, UR5 ;  /* 0x00000005abab7c36 */ /* 0x000fe20008000000 */
[----:B------:R-:W-:Y:S02]  /*7370*/  ISETP.NE.U32.AND P3, PT, R145, RZ, PT ;  /* 0x000000ff9100720c */ /* 0x000fe40003f65070 */
[----:B------:R-:W-:Y:S01]  /*7380*/  SEL R144, R144, RZ, P4 ;  /* 0x000000ff90907207 */ /* 0x000fe20002000000 */
[----:B-1----:R-:W-:Y:S01]  /*7390*/  IMAD.WIDE R142, R23, 0x4, R140 ;  /* 0x00000004178e7825 */ /* 0x002fe200078e028c */
[----:B------:R-:W-:-:S02]  /*73a0*/  PLOP3.LUT P5, PT, PT, PT, UP1, 0x40, 0x0 ;  /* 0x000000000000781c */ /* 0x000fc40003fae818 */
[----:B------:R-:W-:Y:S02]  /*73b0*/  ISETP.GE.AND P4, PT, R246, UR12, PT ;  /* 0x0000000cf6007c0c */ /* 0x000fe4000bf86270 */
[----:B------:R1:W-:Y:S01]  /*73c0*/  LDGSTS.E [R169+0x2008], desc[UR18][R142.64], P1 ;  /* 0x020080008ea97fae */ /* 0x0003e20008921852 */
[----:B------:R-:W-:Y:S02]  /*73d0*/  ISETP.GE.AND P1, PT, R234, UR12, PT ;  /* 0x0000000cea007c0c */ /* 0x000fe4000bf26270 */
[----:B------:R-:W-:Y:S02]  /*73e0*/  LOP3.LUT R168, R2, 0x1c, RZ, 0xfc, !PT ;  /* 0x0000001c02a87812 */ /* 0x000fe400078efcff */
[----:B------:R-:W-:Y:S02]  /*73f0*/  SEL R145, RZ, 0x4, P1 ;  /* 0x00000004ff917807 */ /* 0x000fe40000800000 */
[----:B------:R-:W-:Y:S02]  /*7400*/  ISETP.NE.U32.AND P1, PT, R144, RZ, PT ;  /* 0x000000ff9000720c */ /* 0x000fe40003f25070 */
[----:B------:R-:W-:-:S02]  /*7410*/  SEL R145, R145, RZ, P5 ;  /* 0x000000ff91917207 */ /* 0x000fc40002800000 */
[----:B------:R-:W-:Y:S02]  /*7420*/  PLOP3.LUT P5, PT, PT, PT, UP1, 0x40, 0x0 ;  /* 0x000000000000781c */ /* 0x000fe40003fae818 */
[----:B-1----:R-:W-:Y:S02]  /*7430*/  IADD3 R142, P6, R14, R140, RZ ;  /* 0x0000008c0e8e7210 */ /* 0x002fe40007fde0ff */
[----:B------:R-:W-:Y:S02]  /*7440*/  SEL R144, RZ, 0x4, P4 ;  /* 0x00000004ff907807 */ /* 0x000fe40002000000 */
[----:B------:R-:W-:Y:S01]  /*7450*/  PLOP3.LUT P4, PT, PT, PT, UP1, 0x40, 0x0 ;  /* 0x000000000000781c */ /* 0x000fe20003f8e818 */
[----:B------:R-:W-:Y:S01]  /*7460*/  IMAD.X R143, R141, 0x1, R18, P6 ;  /* 0x000000018d8f7824 */ /* 0x000fe200030e0612 */
[----:B------:R-:W-:Y:S02]  /*7470*/  SEL R144, R144, RZ, P5 ;  /* 0x000000ff90907207 */ /* 0x000fe40002800000 */
[----:B------:R-:W-:-:S02]  /*7480*/  ISETP.GE.AND P5, PT, R233, UR12, PT ;  /* 0x0000000ce9007c0c */ /* 0x000fc4000bfa6270 */
[----:B------:R1:W-:Y:S01]  /*7490*/  LDGSTS.E [R171], desc[UR18][R142.64], P2 ;  /* 0x000000008eab7fae */ /* 0x0003e20009121852 */
[----:B------:R-:W-:Y:S02]  /*74a0*/  ISETP.NE.U32.AND P2, PT, R145, RZ, PT ;  /* 0x000000ff9100720c */ /* 0x000fe40003f45070 */
[----:B------:R-:W-:Y:S02]  /*74b0*/  PLOP3.LUT P6, PT, PT, PT, UP1, 0x40, 0x0 ;  /* 0x000000000000781c */ /* 0x000fe40003fce818 */
[----:B------:R-:W-:Y:S02]  /*74c0*/  LOP3.LUT R169, R0, 0x60, RZ, 0x3c, !PT ;  /* 0x0000006000a97812 */ /* 0x000fe400078e3cff */
[----:B------:R-:W-:-:S03]  /*74d0*/  LOP3.LUT R170, R2, 0x3c, RZ, 0xfc, !PT ;  /* 0x0000003c02aa7812 */ /* 0x000fc600078efcff */
[----:B------:R-:W-:Y:S02]  /*74e0*/  VIADD R169, R169, UR5 ;  /* 0x00000005a9a97c36 */ /* 0x000fe40008000000 */
[----:B-1----:R-:W-:-:S05]  /*74f0*/  IMAD.WIDE R142, R67, 0x4, R140 ;  /* 0x00000004438e7825 */ /* 0x002fca00078e028c */
[----:B------:R1:W-:Y:S01]  /*7500*/  LDGSTS.E [R171+0x8], desc[UR18][R142.64], P3 ;  /* 0x000080008eab7fae */ /* 0x0003e20009921852 */
[----:B------:R-:W-:-:S04]  /*7510*/  ISETP.GE.AND P3, PT, R245, UR12, PT ;  /* 0x0000000cf5007c0c */ /* 0x000fc8000bf66270 */
[----:B------:R-:W-:Y:S02]  /*7520*/  SEL R145, RZ, 0x4, P3 ;  /* 0x00000004ff917807 */ /* 0x000fe40001800000 */
[----:B------:R-:W-:Y:S02]  /*7530*/  ISETP.NE.U32.AND P3, PT, R144, RZ, PT ;  /* 0x000000ff9000720c */ /* 0x000fe40003f65070 */
[----:B------:R-:W-:Y:S02]  /*7540*/  SEL R144, RZ, 0x4, P5 ;  /* 0x00000004ff907807 */ /* 0x000fe40002800000 */
[----:B------:R-:W-:Y:S01]  /*7550*/  SEL R145, R145, RZ, P6 ;  /* 0x000000ff91917207 */ /* 0x000fe20003000000 */
[----:B-1----:R-:W-:Y:S01]  /*7560*/  IMAD.WIDE R142, R146, 0x4, R140 ;  /* 0x00000004928e7825 */ /* 0x002fe200078e028c */
[----:B------:R-:W-:Y:S02]  /*7570*/  SEL R144, R144, RZ, P4 ;  /* 0x000000ff90907207 */ /* 0x000fe40002000000 */
[----:B------:R-:W-:-:S02]  /*7580*/  PLOP3.LUT P6, PT, PT, PT, UP1, 0x40, 0x0 ;  /* 0x000000000000781c */ /* 0x000fc40003fce818 */
[----:B------:R1:W-:Y:S01]  /*7590*/  LDGSTS.E [R171+0x2000], desc[UR18][R142.64], P1 ;  /* 0x020000008eab7fae */ /* 0x0003e20008921852 */
[----:B------:R-:W-:Y:S02]  /*75a0*/  ISETP.GE.AND P1, PT, R232, UR12, PT ;  /* 0x0000000ce8007c0c */ /* 0x000fe4000bf26270 */
[----:B------:R-:W-:Y:S02]  /*75b0*/  ISETP.NE.U32.AND P4, PT, R144, RZ, PT ;  /* 0x000000ff9000720c */ /* 0x000fe40003f85070 */
[----:B------:R-:W-:Y:S02]  /*75c0*/  SEL R144, RZ, 0x4, P1 ;  /* 0x00000004ff907807 */ /* 0x000fe40000800000 */
[----:B------:R-:W-:Y:S02]  /*75d0*/  ISETP.NE.U32.AND P5, PT, R145, RZ, PT ;  /* 0x000000ff9100720c */ /* 0x000fe40003fa5070 */
[----:B------:R-:W-:Y:S01]  /*75e0*/  SEL R144, R144, RZ, P6 ;  /* 0x000000ff90907207 */ /* 0x000fe20003000000 */
[----:B-1----:R-:W-:-:S03]  /*75f0*/  IMAD.WIDE R142, R147, 0x4, R140 ;  /* 0x00000004938e7825 */ /* 0x002fc600078e028c */
[----:B------:R-:W-:Y:S01]  /*7600*/  ISETP.NE.U32.AND P1, PT, R144, RZ, PT ;  /* 0x000000ff9000720c */ /* 0x000fe20003f25070 */
[----:B------:R-:W-:Y:S01]  /*7610*/  IMAD.WIDE R144, R148, 0x4, R140 ;  /* 0x0000000494907825 */ /* 0x000fe200078e028c */
[----:B------:R1:W-:Y:S01]  /*7620*/  LDGSTS.E [R171+0x2008], desc[UR18][R142.64], P2 ;  /* 0x020080008eab7fae */ /* 0x0003e20009121852 */
[----:B------:R-:W-:-:S04]  /*7630*/  ISETP.GE.AND P2, PT, R168, UR12, PT ;  /* 0x0000000ca8007c0c */ /* 0x000fc8000bf46270 */
[----:B------:R-:W-:Y:S02]  /*7640*/  SEL R168, RZ, 0x4, P2 ;  /* 0x00000004ffa87807 */ /* 0x000fe40001000000 */
[----:B------:R-:W-:Y:S02]  /*7650*/  ISETP.GE.AND P2, PT, R172, UR12, PT ;  /* 0x0000000cac007c0c */ /* 0x000fe4000bf46270 */
[----:B------:R-:W-:Y:S01]  /*7660*/  LOP3.LUT R172, R0, 0x70, RZ, 0x3c, !PT ;  /* 0x0000007000ac7812 */ /* 0x000fe200078e3cff */
[----:B-1----:R-:W-:-:S04]  /*7670*/  IMAD.WIDE R142, R66, 0x4, R140 ;  /* 0x00000004428e7825 */ /* 0x002fc800078e028c */
[----:B------:R-:W-:Y:S01]  /*7680*/  VIADD R171, R172, UR5 ;  /* 0x00000005acab7c36 */ /* 0x000fe20008000000 */
[----:B------:R1:W-:Y:S01]  /*7690*/  LDGSTS.E [R169], desc[UR18][R142.64], P3 ;  /* 0x000000008ea97fae */ /* 0x0003e20009921852 */
[----:B------:R-:W-:Y:S01]  /*76a0*/  PLOP3.LUT P3, PT, PT, PT, UP1, 0x40, 0x0 ;  /* 0x000000000000781c */ /* 0x000fe20003f6e818 */
[----:B------:R-:W2:Y:S03]  /*76b0*/  S2R R172, SR_TID.X ;  /* 0x0000000000ac7919 */ /* 0x000ea60000002100 */
[----:B------:R-:W-:-:S04]  /*76c0*/  SEL R168, R168, RZ, P3 ;  /* 0x000000ffa8a87207 */ /* 0x000fc80001800000 */
[----:B------:R-:W-:Y:S02]  /*76d0*/  ISETP.NE.U32.AND P3, PT, R168, RZ, PT ;  /* 0x000000ffa800720c */ /* 0x000fe40003f65070 */
[----:B------:R-:W-:Y:S01]  /*76e0*/  SEL R168, RZ, 0x4, P2 ;  /* 0x00000004ffa87807 */ /* 0x000fe20001000000 */
[----:B-1----:R-:W-:-:S05]  /*76f0*/  IMAD.WIDE R142, R65, 0x4, R140 ;  /* 0x00000004418e7825 */ /* 0x002fca00078e028c */
[----:B------:R1:W-:Y:S01]  /*7700*/  LDGSTS.E [R169+0x8], desc[UR18][R142.64], P5 ;  /* 0x000080008ea97fae */ /* 0x0003e2000a921852 */
[----:B------:R-:W-:-:S03]  /*7710*/  PLOP3.LUT P5, PT, PT, PT, UP1, 0x40, 0x0 ;  /* 0x000000000000781c */ /* 0x000fc60003fae818 */
[----:B------:R-:W-:Y:S01]  /*7720*/  LDGSTS.E [R169+0x2000], desc[UR18][R144.64], P4 ;  /* 0x0200000090a97fae */ /* 0x000fe2000a121852 */
[----:B------:R-:W-:-:S04]  /*7730*/  PLOP3.LUT P4, PT, PT, PT, UP1, 0x40, 0x0 ;  /* 0x000000000000781c */ /* 0x000fc80003f8e818 */
[----:B------:R-:W-:Y:S02]  /*7740*/  SEL R168, R168, RZ, P4 ;  /* 0x000000ffa8a87207 */ /* 0x000fe40002000000 */
[----:B------:R-:W-:Y:S01]  /*7750*/  PLOP3.LUT P4, PT, PT, PT, UP1, 0x40, 0x0 ;  /* 0x000000000000781c */ /* 0x000fe20003f8e818 */
[----:B-1----:R-:W-:-:S05]  /*7760*/  IMAD.WIDE R142, R149, 0x4, R140 ;  /* 0x00000004958e7825 */ /* 0x002fca00078e028c */
[----:B------:R1:W-:Y:S01]  /*7770*/  LDGSTS.E [R169+0x2008], desc[UR18][R142.64], P1 ;  /* 0x020080008ea97fae */ /* 0x0003e20008921852 */
[----:B------:R-:W-:Y:S02]  /*7780*/  ISETP.GE.AND P1, PT, R170, UR12, PT ;  /* 0x0000000caa007c0c */ /* 0x000fe4000bf26270 */
[----:B--2---:R-:W-:Y:S02]  /*7790*/  LOP3.LUT R172, R172, 0x3f, RZ, 0xc0, !PT ;  /* 0x0000003facac7812 */ /* 0x004fe400078ec0ff */
[----:B------:R-:W-:Y:S02]  /*77a0*/  SEL R170, RZ, 0x4, P1 ;  /* 0x00000004ffaa7807 */ /* 0x000fe40000800000 */
[----:B------:R-:W-:Y:S02]  /*77b0*/  ISETP.NE.U32.AND P1, PT, R168, RZ, PT ;  /* 0x000000ffa800720c */ /* 0x000fe40003f25070 */
[----:B------:R-:W-:Y:S02]  /*77c0*/  SEL R170, R170, RZ, P5 ;  /* 0x000000ffaaaa7207 */ /* 0x000fe40002800000 */
[----:B------:R-:W-:Y:S01]  /*77d0*/  ISETP.GE.AND P5, PT, R173, UR12, PT ;  /* 0x0000000cad007c0c */ /* 0x000fe2000bfa6270 */
[----:B-1----:R-:W-:Y:S01]  /*77e0*/  IMAD.WIDE R142, R64, 0x4, R140 ;  /* 0x00000004408e7825 */ /* 0x002fe200078e028c */
[----:B------:R-:W-:Y:S01]  /*77f0*/  ISETP.GE.AND P6, PT, R172, UR12, PT ;  /* 0x0000000cac007c0c */ /* 0x000fe2000bfc6270 */
[----:B------:R-:W-:Y:S01]  /*7800*/  UIADD3 UR12, UR12, -0x40, URZ ;  /* 0xffffffc00c0c7890 */ /* 0x000fe2000fffe03f */
[----:B------:R-:W-:Y:S01]  /*7810*/  SEL R144, RZ, 0x4, P5 ;  /* 0x00000004ff907807 */ /* 0x000fe20002800000 */
[----:B------:R-:W-:Y:S01]  /*7820*/  VIADD R169, R3, UR5 ;  /* 0x0000000503a97c36 */ /* 0x000fe20008000000 */
[----:B------:R1:W-:Y:S01]  /*7830*/  LDGSTS.E [R171], desc[UR18][R142.64], P3 ;  /* 0x000000008eab7fae */ /* 0x0003e20009921852 */
[----:B------:R-:W-:-:S02]  /*7840*/  ISETP.NE.U32.AND P2, PT, R170, RZ, PT ;  /* 0x000000ffaa00720c */ /* 0x000fc40003f45070 */
[----:B------:R-:W-:Y:S02]  /*7850*/  SEL R144, R144, RZ, P4 ;  /* 0x000000ff90907207 */ /* 0x000fe40002000000 */
[----:B------:R-:W-:Y:S02]  /*7860*/  PLOP3.LUT P3, PT, PT, PT, UP1, 0x40, 0x0 ;  /* 0x000000000000781c */ /* 0x000fe40003f6e818 */
[----:B------:R-:W-:Y:S02]  /*7870*/  SEL R145, RZ, 0x4, P6 ;  /* 0x00000004ff917807 */ /* 0x000fe40003000000 */
[----:B------:R-:W-:Y:S02]  /*7880*/  ISETP.NE.U32.AND P4, PT, R144, RZ, PT ;  /* 0x000000ff9000720c */ /* 0x000fe40003f85070 */
[----:B------:R-:W-:Y:S02]  /*7890*/  SEL R145, R145, RZ, P3 ;  /* 0x000000ff91917207 */ /* 0x000fe40001800000 */
[----:B-1----:R-:W-:-:S02]  /*78a0*/  IADD3 R142, P5, R153, R140, RZ ;  /* 0x0000008c998e7210 */ /* 0x002fc40007fbe0ff */
[----:B------:R-:W-:Y:S02]  /*78b0*/  ISETP.NE.U32.AND P3, PT, R145, RZ, PT ;  /* 0x000000ff9100720c */ /* 0x000fe40003f65070 */
[----:B------:R-:W-:Y:S01]  /*78c0*/  LOP3.LUT R168, R3, 0x20, RZ, 0x3c, !PT ;  /* 0x0000002003a87812 */ /* 0x000fe200078e3cff */
[----:B------:R-:W-:Y:S01]  /*78d0*/  IMAD.X R143, R141, 0x1, R19, P5 ;  /* 0x000000018d8f7824 */ /* 0x000fe200028e0613 */
[----:B------:R-:W-:-:S04]  /*78e0*/  IADD3 R144, P5, R151, R140, RZ ;  /* 0x0000008c97907210 */ /* 0x000fc80007fbe0ff */
[----:B------:R1:W-:Y:S01]  /*78f0*/  LDGSTS.E [R171+0x8], desc[UR18][R142.64], P1 ;  /* 0x000080008eab7fae */ /* 0x0003e20008921852 */
[----:B------:R-:W-:Y:S02]  /*7900*/  IMAD.X R145, R141, 0x1, R21, P5 ;  /* 0x000000018d917824 */ /* 0x000fe400028e0615 */
[----:B-1----:R-:W-:-:S05]  /*7910*/  IMAD.WIDE R142, R150, 0x4, R140 ;  /* 0x00000004968e7825 */ /* 0x002fca00078e028c */
[----:B------:R1:W-:Y:S04]  /*7920*/  LDGSTS.E [R171+0x2000], desc[UR18][R142.64], P2 ;  /* 0x020000008eab7fae */ /* 0x0003e80009121852 */
[----:B------:R2:W-:Y:S04]  /*7930*/  LDGSTS.E [R171+0x2008], desc[UR18][R144.64], P4 ;  /* 0x0200800090ab7fae */ /* 0x0005e8000a121852 */
[----:B------:R-:W0:Y:S01]  /*7940*/  LDGDEPBAR ;  /* 0x00000000000079af */ /* 0x000e220000000000 */
[C---:B-1----:R-:W-:Y:S02]  /*7950*/  IADD3 R142, P1, R11.reuse, R123, RZ ;  /* 0x0000007b0b8e7210 */ /* 0x042fe40007f3e0ff */
[----:B--2---:R-:W-:-:S03]  /*7960*/  IADD3 R144, P2, R11, R115, RZ ;  /* 0x000000730b907210 */ /* 0x004fc60007f5e0ff */
[--C-:B------:R-:W-:Y:S02]  /*7970*/  IMAD.X R143, R130, 0x1, R22.reuse, P1 ;  /* 0x00000001828f7824 */ /* 0x100fe400008e0616 */
[----:B------:R-:W-:Y:S01]  /*7980*/  VIADD R171, R168, UR5 ;  /* 0x00000005a8ab7c36 */ /* 0x000fe20008000000 */
[----:B------:R-:W-:Y:S01]  /*7990*/  LOP3.LUT R168, R3, 0x40, RZ, 0x3c, !PT ;  /* 0x0000004003a87812 */ /* 0x000fe200078e3cff */
[----:B------:R-:W-:Y:S01]  /*79a0*/  IMAD.X R145, R125, 0x1, R22, P2 ;  /* 0x000000017d917824 */ /* 0x000fe200010e0616 */
[----:B------:R1:W-:Y:S04]  /*79b0*/  LDGSTS.E [R169+0xc000], desc[UR18][R142.64], P3 ;  /* 0x0c0000008ea97fae */ /* 0x0003e80009921852 */
[----:B------:R2:W-:Y:S01]  /*79c0*/  LDGSTS.E [R169+0xc400], desc[UR18][R144.64], P3 ;  /* 0x0c40000090a97fae */ /* 0x0005e20009921852 */
[----:B-1----:R-:W-:-:S02]  /*79d0*/  IADD3 R142, P1, R11, R107, RZ ;  /* 0x0000006b0b8e7210 */ /* 0x002fc40007f3e0ff */
[----:B--2---:R-:W-:-:S03]  /*79e0*/  IADD3 R144, P2, R11, R99, RZ ;  /* 0x000000630b907210 */ /* 0x004fc60007f5e0ff */
[--C-:B------:R-:W-:Y:S02]  /*79f0*/  IMAD.X R143, R120, 0x1, R22.reuse, P1 ;  /* 0x00000001788f7824 */ /* 0x100fe400008e0616 */
[----:B------:R-:W-:-:S03]  /*7a00*/  IMAD.X R145, R112, 0x1, R22, P2 ;  /* 0x0000000170917824 */ /* 0x000fc600010e0616 */
[----:B------:R1:W-:Y:S04]  /*7a10*/  LDGSTS.E [R169+0xc800], desc[UR18][R142.64], P3 ;  /* 0x0c8000008ea97fae */ /* 0x0003e80009921852 */
[----:B------:R2:W-:Y:S01]  /*7a20*/  LDGSTS.E [R169+0xcc00], desc[UR18][R144.64], P3 ;  /* 0x0cc0000090a97fae */ /* 0x0005e20009921852 */
[C---:B-1----:R-:W-:Y:S02]  /*7a30*/  IADD3 R142, P1, R11.reuse, R91, RZ ;  /* 0x0000005b0b8e7210 */ /* 0x042fe40007f3e0ff */
        /* <DEDUP_REMOVED lines=33> */
[--C-:B------:R-:W-:Y:S01]  /*7c50*/  IMAD.X R143, R86, 0x1, R22.reuse, P1 ;  /* 0x00000001568f7824 */ /* 0x100fe200008e0616 */
[----:B------:R-:W-:Y:S01]  /*7c60*/  IADD3 R69, P5, R69, UR21, RZ ;  /* 0x0000001545457c10 */ /* 0x000fe2000ffbe0ff */
[----:B------:R-:W-:-:S03]  /*7c70*/  IMAD.X R145, R78, 0x1, R22, P2 ;  /* 0x000000014e917824 */ /* 0x000fc600010e0616 */
[----:B------:R1:W-:Y:S01]  /*7c80*/  LDGSTS.E [R171+0xd900], desc[UR18][R142.64], P3 ;  /* 0x0d9000008eab7fae */ /* 0x0003e20009921852 */
[----:B------:R-:W-:-:S03]  /*7c90*/  IADD3.X R78, R78, UR14, RZ, P5, !PT ;  /* 0x0000000e4e4e7c10 */ /* 0x000fc6000affe4ff */
[----:B------:R2:W-:Y:S01]  /*7ca0*/  LDGSTS.E [R171+0xdd00], desc[UR18][R144.64], P3 ;  /* 0x0dd0000090ab7fae */ /* 0x0005e20009921852 */
[C---:B-1----:R-:W-:Y:S02]  /*7cb0*/  IADD3 R142, P1, R11.reuse, R119, RZ ;  /* 0x000000770b8e7210 */ /* 0x042fe40007f3e0ff */
[----:B--2---:R-:W-:-:S03]  /*7cc0*/  IADD3 R144, P2, R11, R111, RZ ;  /* 0x0000006f0b907210 */ /* 0x004fc60007f5e0ff */
[--C-:B------:R-:W-:Y:S02]  /*7cd0*/  IMAD.X R143, R128, 0x1, R22.reuse, P1 ;  /* 0x00000001808f7824 */ /* 0x100fe400008e0616 */
[----:B------:R-:W-:Y:S02]  /*7ce0*/  VIADD R171, R168, UR5 ;  /* 0x00000005a8ab7c36 */ /* 0x000fe40008000000 */
        /* <DEDUP_REMOVED lines=21> */
[----:B------:R-:W-:Y:S02]  /*7e40*/  IADD3.X R76, R76, UR14, RZ, P6, !PT ;  /* 0x0000000e4c4c7c10 */ /* 0x000fe4000b7fe4ff */
[----:B------:R-:W-:Y:S01]  /*7e50*/  IADD3 R75, P6, R75, UR21, RZ ;  /* 0x000000154b4b7c10 */ /* 0x000fe2000ffde0ff */
[----:B------:R2:W-:Y:S03]  /*7e60*/  LDGSTS.E [R169+0xde00], desc[UR18][R144.64], P3 ;  /* 0x0de0000090a97fae */ /* 0x0005e60009921852 */
[----:B------:R-:W-:Y:S02]  /*7e70*/  IADD3.X R88, R88, UR14, RZ, P6, !PT ;  /* 0x0000000e58587c10 */ /* 0x000fe4000b7fe4ff */
[----:B------:R-:W-:Y:S02]  /*7e80*/  IADD3 R87, P6, R87, UR21, RZ ;  /* 0x0000001557577c10 */ /* 0x000fe4000ffde0ff */
[----:B-1----:R-:W-:-:S02]  /*7e90*/  IADD3 R142, P1, R11, R117, RZ ;  /* 0x000000750b8e7210 */ /* 0x002fc40007f3e0ff */
[----:B------:R-:W-:Y:S02]  /*7ea0*/  IADD3.X R100, R100, UR14, RZ, P6, !PT ;  /* 0x0000000e64647c10 */ /* 0x000fe4000b7fe4ff */
[----:B------:R-:W-:Y:S01]  /*7eb0*/  IADD3 R99, P6, R99, UR21, RZ ;  /* 0x0000001563637c10 */ /* 0x000fe2000ffde0ff */
[--C-:B------:R-:W-:Y:S01]  /*7ec0*/  IMAD.X R143, R127, 0x1, R22.reuse, P1 ;  /* 0x000000017f8f7824 */ /* 0x100fe200008e0616 */
[----:B--2---:R-:W-:Y:S02]  /*7ed0*/  IADD3 R144, P1, R11, R109, RZ ;  /* 0x0000006d0b907210 */ /* 0x004fe40007f3e0ff */
[----:B------:R-:W-:Y:S02]  /*7ee0*/  IADD3.X R112, R112, UR14, RZ, P6, !PT ;  /* 0x0000000e70707c10 */ /* 0x000fe4000b7fe4ff */
[----:B------:R1:W-:Y:S01]  /*7ef0*/  LDGSTS.E [R171+0xc300], desc[UR18][R142.64], P3 ;  /* 0x0c3000008eab7fae */ /* 0x0003e20009921852 */
[----:B------:R-:W-:Y:S01]  /*7f00*/  IMAD.X R145, R122, 0x1, R22, P1 ;  /* 0x000000017a917824 */ /* 0x000fe200008e0616 */
[----:B------:R-:W-:-:S04]  /*7f10*/  IADD3 R111, P6, R111, UR21, RZ ;  /* 0x000000156f6f7c10 */ /* 0x000fc8000ffde0ff */
[----:B------:R2:W-:Y:S01]  /*7f20*/  LDGSTS.E [R171+0xc700], desc[UR18][R144.64], P3 ;  /* 0x0c70000090ab7fae */ /* 0x0005e20009921852 */
[----:B------:R-:W-:Y:S02]  /*7f30*/  IADD3.X R124, R124, UR14, RZ, P6, !PT ;  /* 0x0000000e7c7c7c10 */ /* 0x000fe4000b7fe4ff */
[----:B------:R-:W-:Y:S02]  /*7f40*/  IADD3 R123, P6, R123, UR21, RZ ;  /* 0x000000157b7b7c10 */ /* 0x000fe4000ffde0ff */
[----:B-1----:R-:W-:Y:S02]  /*7f50*/  IADD3 R142, P2, R11, R101, RZ ;  /* 0x000000650b8e7210 */ /* 0x002fe40007f5e0ff */
[----:B------:R-:W-:-:S03]  /*7f60*/  IADD3.X R130, R130, UR14, RZ, P6, !PT ;  /* 0x0000000e82827c10 */ /* 0x000fc6000b7fe4ff */
[----:B------:R-:W-:Y:S01]  /*7f70*/  IMAD.X R143, R114, 0x1, R22, P2 ;  /* 0x00000001728f7824 */ /* 0x000fe200010e0616 */
[----:B--2---:R-:W-:-:S04]  /*7f80*/  IADD3 R144, P1, R11, R93, RZ ;  /* 0x0000005d0b907210 */ /* 0x004fc80007f3e0ff */
[----:B------:R1:W-:Y:S01]  /*7f90*/  LDGSTS.E [R171+0xcb00], desc[UR18][R142.64], P3 ;  /* 0x0cb000008eab7fae */ /* 0x0003e20009921852 */
[----:B------:R-:W-:-:S05]  /*7fa0*/  IMAD.X R145, R106, 0x1, R22, P1 ;  /* 0x000000016a917824 */ /* 0x000fca00008e0616 */
[----:B------:R2:W-:Y:S01]  /*7fb0*/  LDGSTS.E [R171+0xcf00], desc[UR18][R144.64], P3 ;  /* 0x0cf0000090ab7fae */ /* 0x0005e20009921852 */
[----:B-1----:R-:W-:-:S05]  /*7fc0*/  IADD3 R142, P2, R11, R85, RZ ;  /* 0x000000550b8e7210 */ /* 0x002fca0007f5e0ff */
[--C-:B------:R-:W-:Y:S01]  /*7fd0*/  IMAD.X R143, R98, 0x1, R22.reuse, P2 ;  /* 0x00000001628f7824 */ /* 0x100fe200010e0616 */
[----:B--2---:R-:W-:Y:S02]  /*7fe0*/  IADD3 R144, P1, R11, R77, RZ ;  /* 0x0000004d0b907210 */ /* 0x004fe40007f3e0ff */
[----:B------:R-:W-:Y:S02]  /*7ff0*/  IADD3 R77, P5, R77, UR21, RZ ;  /* 0x000000154d4d7c10 */ /* 0x000fe4000ffbe0ff */
[----:B------:R1:W-:Y:S01]  /*8000*/  LDGSTS.E [R171+0xd300], desc[UR18][R142.64], P3 ;  /* 0x0d3000008eab7fae */ /* 0x0003e20009921852 */
[C---:B------:R-:W-:Y:S01]  /*8010*/  IMAD.X R145, R90.reuse, 0x1, R22, P1 ;  /* 0x000000015a917824 */ /* 0x040fe200008e0616 */
[----:B------:R-:W-:Y:S02]  /*8020*/  IADD3.X R90, R90, UR14, RZ, P5, !PT ;  /* 0x0000000e5a5a7c10 */ /* 0x000fe4000affe4ff */
[----:B------:R-:W-:Y:S02]  /*8030*/  IADD3 R89, P5, R89, UR21, RZ ;  /* 0x0000001559597c10 */ /* 0x000fe4000ffbe0ff */
[----:B------:R2:W-:Y:S02]  /*8040*/  LDGSTS.E [R171+0xd700], desc[UR18][R144.64], P3 ;  /* 0x0d70000090ab7fae */ /* 0x0005e40009921852 */
[----:B------:R-:W-:-:S02]  /*8050*/  IADD3.X R102, R102, UR14, RZ, P5, !PT ;  /* 0x0000000e66667c10 */ /* 0x000fc4000affe4ff */
[----:B------:R-:W-:Y:S02]  /*8060*/  IADD3 R101, P5, R101, UR21, RZ ;  /* 0x0000001565657c10 */ /* 0x000fe4000ffbe0ff */
[----:B-1----:R-:W-:Y:S02]  /*8070*/  IADD3 R142, P2, R11, R71, RZ ;  /* 0x000000470b8e7210 */ /* 0x002fe40007f5e0ff */
[----:B------:R-:W-:Y:S02]  /*8080*/  IADD3.X R114, R114, UR14, RZ, P5, !PT ;  /* 0x0000000e72727c10 */ /* 0x000fe4000affe4ff */
[----:B------:R-:W-:Y:S01]  /*8090*/  IADD3 R113, P5, R113, UR21, RZ ;  /* 0x0000001571717c10 */ /* 0x000fe2000ffbe0ff */
[----:B------:R-:W-:Y:S01]  /*80a0*/  IMAD.X R143, R82, 0x1, R22, P2 ;  /* 0x00000001528f7824 */ /* 0x000fe200010e0616 */
[----:B--2---:R-:W-:Y:S02]  /*80b0*/  IADD3 R144, P1, R11, R132, RZ ;  /* 0x000000840b907210 */ /* 0x004fe40007f3e0ff */
[----:B------:R-:W-:-:S02]  /*80c0*/  LEA R231, P2, R231, R140, 0x2 ;  /* 0x0000008ce7e77211 */ /* 0x000fc400078410ff */
[----:B------:R-:W-:Y:S01]  /*80d0*/  IADD3 R132, P4, R132, UR21, RZ ;  /* 0x0000001584847c10 */ /* 0x000fe2000ff9e0ff */
[C---:B------:R-:W-:Y:S01]  /*80e0*/  IMAD.X R145, R74.reuse, 0x1, R22, P1 ;  /* 0x000000014a917824 */ /* 0x040fe200008e0616 */
[----:B------:R1:W-:Y:S01]  /*80f0*/  LDGSTS.E [R171+0xdb00], desc[UR18][R142.64], P3 ;  /* 0x0db000008eab7fae */ /* 0x0003e20009921852 */
[----:B------:R-:W-:Y:S02]  /*8100*/  IADD3.X R168, R141, UR16, RZ, P2, !PT ;  /* 0x000000108da87c10 */ /* 0x000fe400097fe4ff */
[----:B------:R-:W-:Y:S01]  /*8110*/  IADD3.X R74, R74, UR14, RZ, P4, !PT ;  /* 0x0000000e4a4a7c10 */ /* 0x000fe2000a7fe4ff */
[----:B------:R1:W-:Y:S01]  /*8120*/  LDGSTS.E [R171+0xdf00], desc[UR18][R144.64], P3 ;  /* 0x0df0000090ab7fae */ /* 0x0003e20009921852 */
[----:B------:R-:W-:Y:S02]  /*8130*/  IADD3 R70, P3, R70, UR21, RZ ;  /* 0x0000001546467c10 */ /* 0x000fe4000ff7e0ff */
[----:B------:R-:W-:Y:S01]  /*8140*/  IADD3 R71, P2, R71, UR21, RZ ;  /* 0x0000001547477c10 */ /* 0x000fe2000ff5e0ff */
[----:B------:R-:W0:Y:S01]  /*8150*/  LDGDEPBAR ;  /* 0x00000000000079af */ /* 0x000e220000000000 */
[----:B------:R-:W-:-:S02]  /*8160*/  IADD3 R72, P1, R72, UR21, RZ ;  /* 0x0000001548487c10 */ /* 0x000fc4000ff3e0ff */
[----:B------:R-:W-:Y:S02]  /*8170*/  IADD3 R73, P4, R73, UR21, RZ ;  /* 0x0000001549497c10 */ /* 0x000fe4000ff9e0ff */
[----:B------:R-:W-:Y:S02]  /*8180*/  IADD3.X R80, R80, UR14, RZ, P3, !PT ;  /* 0x0000000e50507c10 */ /* 0x000fe40009ffe4ff */
[----:B------:R-:W-:Y:S02]  /*8190*/  IADD3.X R82, R82, UR14, RZ, P2, !PT ;  /* 0x0000000e52527c10 */ /* 0x000fe400097fe4ff */
[----:B------:R-:W-:Y:S02]  /*81a0*/  IADD3.X R84, R84, UR14, RZ, P1, !PT ;  /* 0x0000000e54547c10 */ /* 0x000fe40008ffe4ff */
[----:B------:R-:W-:Y:S02]  /*81b0*/  IADD3.X R86, R86, UR14, RZ, P4, !PT ;  /* 0x0000000e56567c10 */ /* 0x000fe4000a7fe4ff */
[----:B------:R-:W-:-:S02]  /*81c0*/  IADD3 R79, P3, R79, UR21, RZ ;  /* 0x000000154f4f7c10 */ /* 0x000fc4000ff7e0ff */
[----:B------:R-:W-:Y:S02]  /*81d0*/  IADD3 R81, P2, R81, UR21, RZ ;  /* 0x0000001551517c10 */ /* 0x000fe4000ff5e0ff */
[----:B------:R-:W-:Y:S02]  /*81e0*/  IADD3 R83, P1, R83, UR21, RZ ;  /* 0x0000001553537c10 */ /* 0x000fe4000ff3e0ff */
[----:B------:R-:W-:Y:S02]  /*81f0*/  IADD3 R85, P4, R85, UR21, RZ ;  /* 0x0000001555557c10 */ /* 0x000fe4000ff9e0ff */
[----:B------:R-:W-:Y:S02]  /*8200*/  IADD3.X R92, R92, UR14, RZ, P3, !PT ;  /* 0x0000000e5c5c7c10 */ /* 0x000fe40009ffe4ff */
[----:B------:R-:W-:Y:S02]  /*8210*/  IADD3.X R94, R94, UR14, RZ, P2, !PT ;  /* 0x0000000e5e5e7c10 */ /* 0x000fe400097fe4ff */
[----:B------:R-:W-:-:S02]  /*8220*/  IADD3.X R96, R96, UR14, RZ, P1, !PT ;  /* 0x0000000e60607c10 */ /* 0x000fc40008ffe4ff */
[----:B------:R-:W-:Y:S02]  /*8230*/  IADD3.X R98, R98, UR14, RZ, P4, !PT ;  /* 0x0000000e62627c10 */ /* 0x000fe4000a7fe4ff */
[----:B------:R-:W-:Y:S02]  /*8240*/  IADD3 R91, P3, R91, UR21, RZ ;  /* 0x000000155b5b7c10 */ /* 0x000fe4000ff7e0ff */
[----:B------:R-:W-:Y:S02]  /*8250*/  IADD3 R93, P2, R93, UR21, RZ ;  /* 0x000000155d5d7c10 */ /* 0x000fe4000ff5e0ff */
[----:B------:R-:W-:Y:S02]  /*8260*/  IADD3 R95, P1, R95, UR21, RZ ;  /* 0x000000155f5f7c10 */ /* 0x000fe4000ff3e0ff */
[----:B------:R-:W-:Y:S02]  /*8270*/  IADD3 R97, P4, R97, UR21, RZ ;  /* 0x0000001561617c10 */ /* 0x000fe4000ff9e0ff */
[----:B------:R-:W-:-:S02]  /*8280*/  IADD3.X R126, R126, UR14, RZ, P5, !PT ;  /* 0x0000000e7e7e7c10 */ /* 0x000fc4000affe4ff */
[----:B------:R-:W-:Y:S02]  /*8290*/  PLOP3.LUT P5, PT, PT, PT, UP0, 0x80, 0x0 ;  /* 0x000000000000781c */ /* 0x000fe40003faf008 */
        /* <DEDUP_REMOVED lines=17> */
[----:B------:R-:W-:Y:S02]  /*83b0*/  IADD3.X R127, R127, UR14, RZ, P2, !PT ;  /* 0x0000000e7f7f7c10 */ /* 0x000fe400097fe4ff */
[----:B------:R-:W-:Y:S02]  /*83c0*/  IADD3.X R128, R128, UR14, RZ, P1, !PT ;  /* 0x0000000e80807c10 */ /* 0x000fe40008ffe4ff */
[----:B------:R-:W-:Y:S01]  /*83d0*/  IADD3.X R129, R129, UR14, RZ, P4, !PT ;  /* 0x0000000e81817c10 */ /* 0x000fe2000a7fe4ff */
[----:B-1----:R-:W-:Y:S06]  /*83e0*/  @P5 BRA `(.L_x_1) ;  /* 0xffffffe000245947 */ /* 0x002fec000383ffff */
.L_x_0:
[----:B------:R-:W-:Y:S02]  /*83f0*/  WARPGROUP.DEPBAR.LE gsb0, 0x0 ;  /* 0x00008000000079c5 */ /* 0x000fe40000010000 */
[----:B------:R-:W-:-:S04]  /*8400*/  DEPBAR.LE SB0, 0x0 ;  /* 0x000080000000791a */ /* 0x000fc80000000000 */
[----:B------:R-:W1:Y:S01]  /*8410*/  S2R R140, SR_TID.X ;  /* 0x00000000008c7919 */ /* 0x000e620000002100 */
[----:B------:R-:W-:Y:S01]  /*8420*/  IADD3 R164, R164, UR7, R165 ;  /* 0x00000007a4a47c10 */ /* 0x000fe2000fffe0a5 */
[----:B------:R-:W-:Y:S01]  /*8430*/  ULDC UR4, c[0x0][0x244] ;  /* 0x0000910000047ab9 */ /* 0x000fe20000000800 */
[----:B------:R-:W-:Y:S01]  /*8440*/  LOP3.LUT R167, R167, 0x70, RZ, 0xc0, !PT ;  /* 0x00000070a7a77812 */ /* 0x000fe200078ec0ff */
[----:B------:R-:W-:Y:S01]  /*8450*/  IMAD R229, R229, UR4, RZ ;  /* 0x00000004e5e57c24 */ /* 0x000fe2000f8e02ff */
[----:B------:R-:W-:Y:S01]  /*8460*/  LEA R166, R166, UR7, 0x6 ;  /* 0x00000007a6a67c11 */ /* 0x000fe2000f8e30ff */
[----:B------:R-:W-:Y:S01]  /*8470*/  ULDC UR6, c[0x0][0x248] ;  /* 0x0000920000067ab9 */ /* 0x000fe20000000800 */
[----:B------:R-:W-:Y:S01]  /*8480*/  ULDC.64 UR4, c[0x0][0x220] ;  /* 0x0000880000047ab9 */ /* 0x000fe20000000a00 */
[----:B------:R-:W-:Y:S01]  /*8490*/  IMAD.IADD R164, R167, 0x1, R164 ;  /* 0x00000001a7a47824 */ /* 0x000fe200078e02a4 */
[----:B------:R-:W-:Y:S01]  /*84a0*/  BAR.SYNC.DEFER_BLOCKING 0x0 ;  /* 0x0000000000007b1d */ /* 0x000fe20000010000 */
[CC--:B------:R-:W-:Y:S01]  /*84b0*/  ISETP.LT.AND P1, PT, R228.reuse, R139.reuse, !P0 ;  /* 0x0000008be400720c */ /* 0x0c0fe20004721270 */
[----:B------:R-:W-:Y:S01]  /*84c0*/  IMAD R228, R228, UR6, RZ ;  /* 0x00000006e4e47c24 */ /* 0x000fe2000f8e02ff */
[CC--:B------:R-:W-:Y:S01]  /*84d0*/  ISETP.LT.AND P4, PT, R227.reuse, R139.reuse, !P0 ;  /* 0x0000008be300720c */ /* 0x0c0fe20004781270 */
[----:B------:R-:W-:Y:S01]  /*84e0*/  IMAD R227, R227, UR6, RZ ;  /* 0x00000006e3e37c24 */ /* 0x000fe2000f8e02ff */
[C---:B------:R-:W-:Y:S01]  /*84f0*/  ISETP.LT.AND P3, PT, R226.reuse, R139, !P0 ;  /* 0x0000008be200720c */ /* 0x040fe20004761270 */
[----:B------:R-:W-:-:S02]  /*8500*/  IMAD R226, R226, UR6, RZ ;  /* 0x00000006e2e27c24 */ /* 0x000fc4000f8e02ff */
[----:B------:R-:W-:Y:S01]  /*8510*/  IMAD R0, R161, UR6, RZ ;  /* 0x00000006a1007c24 */ /* 0x000fe2000f8e02ff */
[----:B-1----:R-:W-:Y:S01]  /*8520*/  LOP3.LUT R140, R140, 0x3f, RZ, 0xc0, !PT ;  /* 0x0000003f8c8c7812 */ /* 0x002fe200078ec0ff */
[----:B------:R-:W-:Y:S04]  /*8530*/  STSM.16.M88.4 [R164], R24 ;  /* 0x00000018a4007844 */ /* 0x000fe80000000200 */
[----:B------:R-:W-:Y:S01]  /*8540*/  IMAD R166, R140, 0x10, R166 ;  /* 0x000000108ca67824 */ /* 0x000fe200078e02a6 */
[----:B------:R-:W-:Y:S06]  /*8550*/  BAR.SYNC.DEFER_BLOCKING 0x0 ;  /* 0x0000000000007b1d */ /* 0x000fec0000010000 */
[----:B------:R-:W1:Y:S02]  /*8560*/  LDS.128 R60, [R166] ;  /* 0x00000000a63c7984 */ /* 0x000e640000000c00 */
[----:B------:R-:W-:Y:S06]  /*8570*/  BAR.SYNC.DEFER_BLOCKING 0x0 ;  /* 0x0000000000007b1d */ /* 0x000fec0000010000 */
[----:B------:R-:W-:Y:S02]  /*8580*/  STSM.16.M88.4 [R164], R28 ;  /* 0x0000001ca4007844 */ /* 0x000fe40000000200 */
[----:B------:R-:W-:Y:S06]  /*8590*/  BAR.SYNC.DEFER_BLOCKING 0x0 ;  /* 0x0000000000007b1d */ /* 0x000fec0000010000 */
[----:B------:R-:W2:Y:S02]  /*85a0*/  LDS.128 R56, [R166] ;  /* 0x00000000a6387984 */ /* 0x000ea40000000c00 */
[----:B------:R-:W-:Y:S06]  /*85b0*/  BAR.SYNC.DEFER_BLOCKING 0x0 ;  /* 0x0000000000007b1d */ /* 0x000fec0000010000 */
[----:B------:R3:W-:Y:S02]  /*85c0*/  STSM.16.M88.4 [R164], R32 ;  /* 0x00000020a4007844 */ /* 0x0007e40000000200 */
[----:B------:R-:W-:Y:S01]  /*85d0*/  BAR.SYNC.DEFER_BLOCKING 0x0 ;  /* 0x0000000000007b1d */ /* 0x000fe20000010000 */
[----:B---3--:R-:W-:-:S04]  /*85e0*/  LEA R33, P2, R229, UR4, 0x2 ;  /* 0x00000004e5217c11 */ /* 0x008fc8000f8410ff */
[----:B------:R-:W-:Y:S02]  /*85f0*/  LEA.HI.X.SX32 R229, R229, UR5, 0x2, P2 ;  /* 0x00000005e5e57c11 */ /* 0x000fe400090f16ff */
[CC--:B------:R-:W-:Y:S02]  /*8600*/  LEA R2, P2, R228.reuse, R33.reuse, 0x2 ;  /* 0x00000021e4027211 */ /* 0x0c0fe400078410ff */
[----:B------:R-:W-:Y:S02]  /*8610*/  LEA R24, P5, R227, R33, 0x2 ;  /* 0x00000021e3187211 */ /* 0x000fe400078a10ff */
[----:B------:R-:W-:Y:S01]  /*8620*/  LEA.HI.X.SX32 R3, R228, R229, 0x2, P2 ;  /* 0x000000e5e4037211 */ /* 0x000fe200010f16ff */
[----:B------:R-:W3:Y:S01]  /*8630*/  LDS.128 R20, [R166] ;  /* 0x00000000a6147984 */ /* 0x000ee20000000c00 */
[----:B------:R-:W-:Y:S01]  /*8640*/  BAR.SYNC.DEFER_BLOCKING 0x0 ;  /* 0x0000000000007b1d */ /* 0x000fe20000010000 */
[C---:B------:R-:W-:Y:S01]  /*8650*/  ISETP.LT.AND P2, PT, R225.reuse, R139, !P0 ;  /* 0x0000008be100720c */ /* 0x040fe20004741270 */
[----:B------:R-:W-:Y:S01]  /*8660*/  IMAD R225, R225, UR6, RZ ;  /* 0x00000006e1e17c24 */ /* 0x000fe2000f8e02ff */
[----:B------:R-:W-:-:S02]  /*8670*/  LEA.HI.X.SX32 R25, R227, R229, 0x2, P5 ;  /* 0x000000e5e3197211 */ /* 0x000fc400028f16ff */
[----:B------:R-:W-:-:S04]  /*8680*/  LEA R26, P5, R226, R33, 0x2 ;  /* 0x00000021e21a7211 */ /* 0x000fc800078a10ff */
[----:B------:R-:W-:Y:S02]  /*8690*/  LEA.HI.X.SX32 R27, R226, R229, 0x2, P5 ;  /* 0x000000e5e21b7211 */ /* 0x000fe400028f16ff */
[CC--:B------:R-:W-:Y:S01]  /*86a0*/  ISETP.LT.AND P5, PT, R223.reuse, R139.reuse, !P0 ;  /* 0x0000008bdf00720c */ /* 0x0c0fe200047a1270 */
[----:B------:R-:W-:Y:S01]  /*86b0*/  IMAD R223, R223, UR6, RZ ;  /* 0x00000006dfdf7c24 */ /* 0x000fe2000f8e02ff */
[----:B------:R-:W-:Y:S01]  /*86c0*/  STSM.16.M88.4 [R164], R36 ;  /* 0x00000024a4007844 */ /* 0x000fe20000000200 */
[----:B------:R-:W-:Y:S06]  /*86d0*/  BAR.SYNC.DEFER_BLOCKING 0x0 ;  /* 0x0000000000007b1d */ /* 0x000fec0000010000 */
[----:B------:R-:W4:Y:S02]  /*86e0*/  LDS.128 R16, [R166] ;  /* 0x00000000a6107984 */ /* 0x000f240000000c00 */
[----:B------:R-:W-:Y:S06]  /*86f0*/  BAR.SYNC.DEFER_BLOCKING 0x0 ;  /* 0x0000000000007b1d */ /* 0x000fec0000010000 */
[----:B------:R-:W-:Y:S02]  /*8700*/  STSM.16.M88.4 [R164], R40 ;  /* 0x00000028a4007844 */ /* 0x000fe40000000200 */
[----:B------:R-:W-:Y:S06]  /*8710*/  BAR.SYNC.DEFER_BLOCKING 0x0 ;  /* 0x0000000000007b1d */ /* 0x000fec0000010000 */
[----:B------:R-:W5:Y:S02]  /*8720*/  LDS.128 R4, [R166] ;  /* 0x00000000a6047984 */ /* 0x000f640000000c00 */
        /* <DEDUP_REMOVED lines=11> */
[----:B-1----:R1:W-:Y:S01]  /*87e0*/  @P1 STG.E desc[UR18][R2.64], R60 ;  /* 0x0000003c02001986 */ /* 0x0023e2000c101912 */
[C---:B------:R-:W-:Y:S01]  /*87f0*/  ISETP.LT.AND P1, PT, R224.reuse, R139, !P0 ;  /* 0x0000008be000720c */ /* 0x040fe20004721270 */
[----:B------:R-:W-:-:S02]  /*8800*/  IMAD R224, R224, UR6, RZ ;  /* 0x00000006e0e07c24 */ /* 0x000fc4000f8e02ff */
[----:B------:R3:W-:Y:S01]  /*8810*/  @P4 STG.E desc[UR18][R24.64], R61 ;  /* 0x0000003d18004986 */ /* 0x0007e2000c101912 */
[----:B------:R-:W-:-:S03]  /*8820*/  LEA R28, P4, R225, R33, 0x2 ;  /* 0x00000021e11c7211 */ /* 0x000fc600078810ff */
[----:B------:R4:W-:Y:S01]  /*8830*/  @P3 STG.E desc[UR18][R26.64], R62 ;  /* 0x0000003e1a003986 */ /* 0x0009e2000c101912 */
[----:B------:R-:W-:Y:S02]  /*8840*/  LEA.HI.X.SX32 R29, R225, R229, 0x2, P4 ;  /* 0x000000e5e11d7211 */ /* 0x000fe400020f16ff */
[C---:B------:R-:W-:Y:S01]  /*8850*/  ISETP.LT.AND P3, PT, R222.reuse, R139, !P0 ;  /* 0x0000008bde00720c */ /* 0x040fe20004761270 */
[----:B------:R-:W-:Y:S01]  /*8860*/  IMAD R222, R222, UR6, RZ ;  /* 0x00000006dede7c24 */ /* 0x000fe2000f8e02ff */
[CC--:B-1----:R-:W-:Y:S01]  /*8870*/  LEA R2, P6, R224.reuse, R33.reuse, 0x2 ;  /* 0x00000021e0027211 */ /* 0x0c2fe200078c10ff */
[----:B------:R-:W-:Y:S01]  /*8880*/  @P2 STG.E desc[UR18][R28.64], R63 ;  /* 0x0000003f1c002986 */ /* 0x000fe2000c101912 */
[----:B------:R-:W-:Y:S02]  /*8890*/  LEA R30, P4, R223, R33, 0x2 ;  /* 0x00000021df1e7211 */ /* 0x000fe400078810ff */
[----:B------:R-:W-:Y:S01]  /*88a0*/  LEA.HI.X.SX32 R3, R224, R229, 0x2, P6 ;  /* 0x000000e5e0037211 */ /* 0x000fe200030f16ff */
[----:B------:R-:W1:Y:S01]  /*88b0*/  LDS.128 R164, [R166] ;  /* 0x00000000a6a47984 */ /* 0x000e620000000c00 */
[C---:B------:R-:W-:Y:S01]  /*88c0*/  ISETP.LT.AND P2, PT, R221.reuse, R139, !P0 ;  /* 0x0000008bdd00720c */ /* 0x040fe20004741270 */
[----:B------:R-:W-:Y:S01]  /*88d0*/  IMAD R221, R221, UR6, RZ ;  /* 0x00000006dddd7c24 */ /* 0x000fe2000f8e02ff */
[----:B------:R-:W-:Y:S01]  /*88e0*/  LEA.HI.X.SX32 R31, R223, R229, 0x2, P4 ;  /* 0x000000e5df1f7211 */ /* 0x000fe200020f16ff */
[----:B--2---:R2:W-:Y:S01]  /*88f0*/  @P1 STG.E desc[UR18][R2.64], R56 ;  /* 0x0000003802001986 */ /* 0x0045e2000c101912 */
[C---:B------:R-:W-:Y:S01]  /*8900*/  ISETP.LT.AND P1, PT, R220.reuse, R139, !P0 ;  /* 0x0000008bdc00720c */ /* 0x040fe20004721270 */
[----:B------:R-:W-:Y:S01]  /*8910*/  IMAD R220, R220, UR6, RZ ;  /* 0x00000006dcdc7c24 */ /* 0x000fe2000f8e02ff */
[-C--:B---3--:R-:W-:Y:S01]  /*8920*/  LEA R24, P4, R222, R33.reuse, 0x2 ;  /* 0x00000021de187211 */ /* 0x088fe200078810ff */
[----:B------:R-:W-:Y:S01]  /*8930*/  @P5 STG.E desc[UR18][R30.64], R57 ;  /* 0x000000391e005986 */ /* 0x000fe2000c101912 */
[----:B----4-:R-:W-:-:S02]  /*8940*/  LEA R26, P5, R221, R33, 0x2 ;  /* 0x00000021dd1a7211 */ /* 0x010fc400078a10ff */
[----:B------:R-:W-:Y:S02]  /*8950*/  LEA.HI.X.SX32 R25, R222, R229, 0x2, P4 ;  /* 0x000000e5de197211 */ /* 0x000fe400020f16ff */
[C---:B------:R-:W-:Y:S01]  /*8960*/  ISETP.LT.AND P4, PT, R219.reuse, R139, !P0 ;  /* 0x0000008bdb00720c */ /* 0x040fe20004781270 */
[----:B------:R-:W-:Y:S01]  /*8970*/  IMAD R219, R219, UR6, RZ ;  /* 0x00000006dbdb7c24 */ /* 0x000fe2000f8e02ff */
[----:B------:R-:W-:Y:S01]  /*8980*/  LEA.HI.X.SX32 R27, R221, R229, 0x2, P5 ;  /* 0x000000e5dd1b7211 */ /* 0x000fe200028f16ff */
[----:B------:R3:W-:Y:S01]  /*8990*/  @P3 STG.E desc[UR18][R24.64], R58 ;  /* 0x0000003a18003986 */ /* 0x0007e2000c101912 */
[----:B--2---:R-:W-:Y:S02]  /*89a0*/  LEA R2, P6, R220, R33, 0x2 ;  /* 0x00000021dc027211 */ /* 0x004fe400078c10ff */
[C---:B------:R-:W-:Y:S01]  /*89b0*/  ISETP.LT.AND P3, PT, R218.reuse, R139, !P0 ;  /* 0x0000008bda00720c */ /* 0x040fe20004761270 */
[----:B------:R-:W-:Y:S01]  /*89c0*/  IMAD R218, R218, UR6, RZ ;  /* 0x00000006dada7c24 */ /* 0x000fe2000f8e02ff */
[----:B------:R-:W-:Y:S01]  /*89d0*/  LEA.HI.X.SX32 R3, R220, R229, 0x2, P6 ;  /* 0x000000e5dc037211 */ /* 0x000fe200030f16ff */
[----:B------:R2:W-:Y:S01]  /*89e0*/  @P2 STG.E desc[UR18][R26.64], R59 ;  /* 0x0000003b1a002986 */ /* 0x0005e2000c101912 */
[----:B------:R-:W-:-:S02]  /*89f0*/  LEA R28, P5, R219, R33, 0x2 ;  /* 0x00000021db1c7211 */ /* 0x000fc400078a10ff */
[----:B------:R-:W-:Y:S01]  /*8a00*/  ISETP.LT.AND P2, PT, R217, R139, !P0 ;  /* 0x0000008bd900720c */ /* 0x000fe20004741270 */
[----:B------:R4:W-:Y:S01]  /*8a10*/  @P1 STG.E desc[UR18][R2.64], R20 ;  /* 0x0000001402001986 */ /* 0x0009e2000c101912 */
[----:B------:R-:W-:Y:S01]  /*8a20*/  LEA.HI.X.SX32 R29, R219, R229, 0x2, P5 ;  /* 0x000000e5db1d7211 */ /* 0x000fe200028f16ff */
[----:B------:R-:W-:Y:S01]  /*8a30*/  IMAD R217, R217, UR6, RZ ;  /* 0x00000006d9d97c24 */ /* 0x000fe2000f8e02ff */
[C---:B------:R-:W-:Y:S01]  /*8a40*/  ISETP.LT.AND P1, PT, R215.reuse, R139, !P0 ;  /* 0x0000008bd700720c */ /* 0x040fe20004721270 */
[----:B------:R-:W-:Y:S01]  /*8a50*/  IMAD R215, R215, UR6, RZ ;  /* 0x00000006d7d77c24 */ /* 0x000fe2000f8e02ff */
[CC--:B---3--:R-:W-:Y:S01]  /*8a60*/  LEA R24, P6, R218.reuse, R33.reuse, 0x2 ;  /* 0x00000021da187211 */ /* 0x0c8fe200078c10ff */
[----:B------:R-:W-:Y:S01]  /*8a70*/  @P4 STG.E desc[UR18][R28.64], R21 ;  /* 0x000000151c004986 */ /* 0x000fe2000c101912 */
[----:B--2---:R-:W-:Y:S02]  /*8a80*/  LEA R26, P4, R217, R33, 0x2 ;  /* 0x00000021d91a7211 */ /* 0x004fe400078810ff */
[----:B------:R-:W-:-:S02]  /*8a90*/  LEA.HI.X.SX32 R25, R218, R229, 0x2, P6 ;  /* 0x000000e5da197211 */ /* 0x000fc400030f16ff */
[C---:B------:R-:W-:Y:S01]  /*8aa0*/  ISETP.LT.AND P6, PT, R214.reuse, R139, !P0 ;  /* 0x0000008bd600720c */ /* 0x040fe200047c1270 */
[----:B------:R-:W-:Y:S01]  /*8ab0*/  IMAD R214, R214, UR6, RZ ;  /* 0x00000006d6d67c24 */ /* 0x000fe2000f8e02ff */
[----:B----4-:R-:W-:Y:S01]  /*8ac0*/  LEA R2, P5, R215, R33, 0x2 ;  /* 0x00000021d7027211 */ /* 0x010fe200078a10ff */
[----:B------:R2:W-:Y:S01]  /*8ad0*/  @P3 STG.E desc[UR18][R24.64], R22 ;  /* 0x0000001618003986 */ /* 0x0005e2000c101912 */
[-C--:B------:R-:W-:Y:S02]  /*8ae0*/  LEA.HI.X.SX32 R27, R217, R229.reuse, 0x2, P4 ;  /* 0x000000e5d91b7211 */ /* 0x080fe400020f16ff */
[----:B------:R-:W-:Y:S02]  /*8af0*/  LEA.HI.X.SX32 R3, R215, R229, 0x2, P5 ;  /* 0x000000e5d7037211 */ /* 0x000fe400028f16ff */
[C---:B------:R-:W-:Y:S01]  /*8b00*/  ISETP.LT.AND P3, PT, R213.reuse, R139, !P0 ;  /* 0x0000008bd500720c */ /* 0x040fe20004761270 */
[----:B------:R-:W-:Y:S01]  /*8b10*/  IMAD R213, R213, UR6, RZ ;  /* 0x00000006d5d57c24 */ /* 0x000fe2000f8e02ff */
[----:B------:R-:W-:Y:S01]  /*8b20*/  LEA R30, P4, R214, R33, 0x2 ;  /* 0x00000021d61e7211 */ /* 0x000fe200078810ff */
[----:B------:R3:W-:Y:S01]  /*8b30*/  @P2 STG.E desc[UR18][R26.64], R23 ;  /* 0x000000171a002986 */ /* 0x0007e2000c101912 */
[C---:B------:R-:W-:Y:S01]  /*8b40*/  ISETP.LT.AND P2, PT, R202.reuse, R139, !P0 ;  /* 0x0000008bca00720c */ /* 0x040fe20004741270 */
[----:B------:R-:W-:Y:S01]  /*8b50*/  IMAD R202, R202, UR6, RZ ;  /* 0x00000006caca7c24 */ /* 0x000fe2000f8e02ff */
[----:B------:R-:W-:Y:S01]  /*8b60*/  LEA.HI.X.SX32 R31, R214, R229, 0x2, P4 ;  /* 0x000000e5d61f7211 */ /* 0x000fe200020f16ff */
[----:B------:R4:W-:Y:S01]  /*8b70*/  @P1 STG.E desc[UR18][R2.64], R16 ;  /* 0x0000001002001986 */ /* 0x0009e2000c101912 */
[C---:B------:R-:W-:Y:S01]  /*8b80*/  ISETP.LT.AND P1, PT, R201.reuse, R139, !P0 ;  /* 0x0000008bc900720c */ /* 0x040fe20004721270 */
[----:B------:R-:W-:Y:S01]  /*8b90*/  IMAD R201, R201, UR6, RZ ;  /* 0x00000006c9c97c24 */ /* 0x000fe2000f8e02ff */
[-C--:B------:R-:W-:Y:S01]  /*8ba0*/  LEA R20, P4, R213, R33.reuse, 0x2 ;  /* 0x00000021d5147211 */ /* 0x080fe200078810ff */
[----:B------:R-:W-:Y:S01]  /*8bb0*/  @P6 STG.E desc[UR18][R30.64], R17 ;  /* 0x000000111e006986 */ /* 0x000fe2000c101912 */
[----:B--2---:R-:W-:-:S02]  /*8bc0*/  LEA R22, P6, R202, R33, 0x2 ;  /* 0x00000021ca167211 */ /* 0x004fc400078c10ff */
[----:B------:R-:W-:Y:S02]  /*8bd0*/  LEA.HI.X.SX32 R21, R213, R229, 0x2, P4 ;  /* 0x000000e5d5157211 */ /* 0x000fe400020f16ff */
[C---:B------:R-:W-:Y:S01]  /*8be0*/  ISETP.LT.AND P4, PT, R200.reuse, R139, !P0 ;  /* 0x0000008bc800720c */ /* 0x040fe20004781270 */
[----:B------:R-:W-:Y:S01]  /*8bf0*/  IMAD R200, R200, UR6, RZ ;  /* 0x00000006c8c87c24 */ /* 0x000fe2000f8e02ff */
[----:B---3--:R-:W-:Y:S01]  /*8c00*/  LEA.HI.X.SX32 R23, R202, R229, 0x2, P6 ;  /* 0x000000e5ca177211 */ /* 0x008fe200030f16ff */
[----:B------:R2:W-:Y:S01]  /*8c10*/  @P3 STG.E desc[UR18][R20.64], R18 ;  /* 0x0000001214003986 */ /* 0x0005e2000c101912 */
[----:B----4-:R-:W-:Y:S02]  /*8c20*/  LEA R2, P5, R201, R33, 0x2 ;  /* 0x00000021c9027211 */ /* 0x010fe400078a10ff */
[C---:B------:R-:W-:Y:S01]  /*8c30*/  ISETP.LT.AND P3, PT, R199.reuse, R139, !P0 ;  /* 0x0000008bc700720c */ /* 0x040fe20004761270 */
[----:B------:R-:W-:Y:S01]  /*8c40*/  IMAD R199, R199, UR6, RZ ;  /* 0x00000006c7c77c24 */ /* 0x000fe2000f8e02ff */
[----:B------:R-:W-:Y:S01]  /*8c50*/  LEA.HI.X.SX32 R3, R201, R229, 0x2, P5 ;  /* 0x000000e5c9037211 */ /* 0x000fe200028f16ff */
[----:B------:R-:W-:Y:S01]  /*8c60*/  @P2 STG.E desc[UR18][R22.64], R19 ;  /* 0x0000001316002986 */ /* 0x000fe2000c101912 */
[----:B------:R-:W-:-:S02]  /*8c70*/  LEA R24, P5, R200, R33, 0x2 ;  /* 0x00000021c8187211 */ /* 0x000fc400078a10ff */
[----:B------:R-:W-:Y:S01]  /*8c80*/  ISETP.LT.AND P2, PT, R198, R139, !P0 ;  /* 0x0000008bc600720c */ /* 0x000fe20004741270 */
[----:B-----5:R3:W-:Y:S01]  /*8c90*/  @P1 STG.E desc[UR18][R2.64], R4 ;  /* 0x0000000402001986 */ /* 0x0207e2000c101912 */
[----:B------:R-:W-:Y:S01]  /*8ca0*/  LEA.HI.X.SX32 R25, R200, R229, 0x2, P5 ;  /* 0x000000e5c8197211 */ /* 0x000fe200028f16ff */
[----:B------:R-:W-:Y:S01]  /*8cb0*/  IMAD R198, R198, UR6, RZ ;  /* 0x00000006c6c67c24 */ /* 0x000fe2000f8e02ff */
[C---:B------:R-:W-:Y:S01]  /*8cc0*/  ISETP.LT.AND P1, PT, R197.reuse, R139, !P0 ;  /* 0x0000008bc500720c */ /* 0x040fe20004721270 */
[----:B------:R-:W-:Y:S01]  /*8cd0*/  IMAD R197, R197, UR6, RZ ;  /* 0x00000006c5c57c24 */ /* 0x000fe2000f8e02ff */
[CC--:B------:R-:W-:Y:S01]  /*8ce0*/  LEA R16, P5, R199.reuse, R33.reuse, 0x2 ;  /* 0x00000021c7107211 */ /* 0x0c0fe200078a10ff */
[----:B------:R-:W-:Y:S01]  /*8cf0*/  @P4 STG.E desc[UR18][R24.64], R5 ;  /* 0x0000000518004986 */ /* 0x000fe2000c101912 */
[----:B--2---:R-:W-:Y:S02]  /*8d00*/  LEA R18, P6, R198, R33, 0x2 ;  /* 0x00000021c6127211 */ /* 0x004fe400078c10ff */
[----:B------:R-:W-:-:S02]  /*8d10*/  LEA.HI.X.SX32 R17, R199, R229, 0x2, P5 ;  /* 0x000000e5c7117211 */ /* 0x000fc400028f16ff */
[C---:B------:R-:W-:Y:S01]  /*8d20*/  ISETP.LT.AND P5, PT, R196.reuse, R139, !P0 ;  /* 0x0000008bc400720c */ /* 0x040fe200047a1270 */
[----:B------:R-:W-:Y:S01]  /*8d30*/  IMAD R196, R196, UR6, RZ ;  /* 0x00000006c4c47c24 */ /* 0x000fe2000f8e02ff */
[C---:B---3--:R-:W-:Y:S01]  /*8d40*/  LEA R2, P4, R197.reuse, R33, 0x2 ;  /* 0x00000021c5027211 */ /* 0x048fe200078810ff */
[----:B------:R-:W-:Y:S01]  /*8d50*/  @P3 STG.E desc[UR18][R16.64], R6 ;  /* 0x0000000610003986 */ /* 0x000fe2000c101912 */
[-C--:B------:R-:W-:Y:S02]  /*8d60*/  LEA.HI.X.SX32 R19, R198, R229.reuse, 0x2, P6 ;  /* 0x000000e5c6137211 */ /* 0x080fe400030f16ff */
[----:B------:R-:W-:Y:S02]  /*8d70*/  LEA.HI.X.SX32 R3, R197, R229, 0x2, P4 ;  /* 0x000000e5c5037211 */ /* 0x000fe400020f16ff */
[C---:B------:R-:W-:Y:S01]  /*8d80*/  LEA R20, P4, R196.reuse, R33, 0x2 ;  /* 0x00000021c4147211 */ /* 0x040fe200078810ff */
[----:B------:R2:W-:Y:S01]  /*8d90*/  @P2 STG.E desc[UR18][R18.64], R7 ;  /* 0x0000000712002986 */ /* 0x0005e2000c101912 */
[CC--:B------:R-:W-:Y:S01]  /*8da0*/  ISETP.LT.AND P3, PT, R195.reuse, R139.reuse, !P0 ;  /* 0x0000008bc300720c */ /* 0x0c0fe20004761270 */
[----:B------:R-:W-:Y:S01]  /*8db0*/  IMAD R195, R195, UR6, RZ ;  /* 0x00000006c3c37c24 */ /* 0x000fe2000f8e02ff */
[C---:B------:R-:W-:Y:S01]  /*8dc0*/  ISETP.LT.AND P2, PT, R163.reuse, R139, !P0 ;  /* 0x0000008ba300720c */ /* 0x040fe20004741270 */
[----:B------:R-:W-:Y:S01]  /*8dd0*/  IMAD R163, R163, UR6, RZ ;  /* 0x00000006a3a37c24 */ /* 0x000fe2000f8e02ff */
[----:B------:R-:W-:Y:S01]  /*8de0*/  LEA.HI.X.SX32 R21, R196, R229, 0x2, P4 ;  /* 0x000000e5c4157211 */ /* 0x000fe200020f16ff */
[----:B------:R3:W-:Y:S01]  /*8df0*/  @P1 STG.E desc[UR18][R2.64], R8 ;  /* 0x0000000802001986 */ /* 0x0007e2000c101912 */
[C---:B------:R-:W-:Y:S01]  /*8e00*/  ISETP.LT.AND P1, PT, R162.reuse, R139, !P0 ;  /* 0x0000008ba200720c */ /* 0x040fe20004721270 */
[----:B------:R-:W-:Y:S01]  /*8e10*/  IMAD R162, R162, UR6, RZ ;  /* 0x00000006a2a27c24 */ /* 0x000fe2000f8e02ff */
[----:B------:R-:W-:Y:S01]  /*8e20*/  LEA R4, P4, R195, R33, 0x2 ;  /* 0x00000021c3047211 */ /* 0x000fe200078810ff */
[----:B------:R-:W-:Y:S01]  /*8e30*/  @P5 STG.E desc[UR18][R20.64], R9 ;  /* 0x0000000914005986 */ /* 0x000fe2000c101912 */
[----:B--2---:R-:W-:-:S02]  /*8e40*/  IMAD R18, R156, UR6, RZ ;  /* 0x000000069c127c24 */ /* 0x004fc4000f8e02ff */
[----:B------:R-:W-:Y:S01]  /*8e50*/  LEA.HI.X.SX32 R5, R195, R229, 0x2, P4 ;  /* 0x000000e5c3057211 */ /* 0x000fe200020f16ff */
[----:B------:R-:W-:Y:S01]  /*8e60*/  IMAD R19, R155, UR6, RZ ;  /* 0x000000069b137c24 */ /* 0x000fe2000f8e02ff */
[----:B------:R-:W-:Y:S02]  /*8e70*/  ISETP.LT.AND P4, PT, R161, R139, !P0 ;  /* 0x0000008ba100720c */ /* 0x000fe40004781270 */
[CC--:B------:R-:W-:Y:S01]  /*8e80*/  LEA R6, P6, R162.reuse, R33.reuse, 0x2 ;  /* 0x00000021a2067211 */ /* 0x0c0fe200078c10ff */
[----:B------:R-:W-:Y:S01]  /*8e90*/  @P3 STG.E desc[UR18][R4.64], R10 ;  /* 0x0000000a04003986 */ /* 0x000fe2000c101912 */
[C---:B---3--:R-:W-:Y:S02]  /*8ea0*/  LEA R2, P5, R163.reuse, R33, 0x2 ;  /* 0x00000021a3027211 */ /* 0x048fe400078a10ff */
[-C--:B------:R-:W-:Y:S02]  /*8eb0*/  LEA.HI.X.SX32 R7, R162, R229.reuse, 0x2, P6 ;  /* 0x000000e5a2077211 */ /* 0x080fe400030f16ff */
[----:B------:R-:W-:-:S02]  /*8ec0*/  LEA.HI.X.SX32 R3, R163, R229, 0x2, P5 ;  /* 0x000000e5a3037211 */ /* 0x000fc400028f16ff */
[----:B------:R-:W-:Y:S02]  /*8ed0*/  LEA R16, P5, R0, R33, 0x2 ;  /* 0x0000002100107211 */ /* 0x000fe400078a10ff */
[----:B------:R-:W-:Y:S01]  /*8ee0*/  ISETP.LT.AND P3, PT, R158, R139, !P0 ;  /* 0x0000008b9e00720c */ /* 0x000fe20004761270 */
[----:B------:R2:W-:Y:S01]  /*8ef0*/  @P2 STG.E desc[UR18][R2.64], R11 ;  /* 0x0000000b02002986 */ /* 0x0005e2000c101912 */
[----:B------:R-:W-:Y:S01]  /*8f00*/  LEA.HI.X.SX32 R17, R0, R229, 0x2, P5 ;  /* 0x000000e500117211 */ /* 0x000fe200028f16ff */
[----:B------:R-:W-:Y:S01]  /*8f10*/  IMAD R158, R158, UR6, RZ ;  /* 0x000000069e9e7c24 */ /* 0x000fe2000f8e02ff */
[C---:B------:R-:W-:Y:S01]  /*8f20*/  ISETP.LT.AND P5, PT, R160.reuse, R139, !P0 ;  /* 0x0000008ba000720c */ /* 0x040fe200047a1270 */
[----:B------:R-:W-:Y:S01]  /*8f30*/  IMAD R160, R160, UR6, RZ ;  /* 0x00000006a0a07c24 */ /* 0x000fe2000f8e02ff */
[----:B------:R3:W-:Y:S01]  /*8f40*/  @P1 STG.E desc[UR18][R6.64], R12 ;  /* 0x0000000c06001986 */ /* 0x0007e2000c101912 */
[----:B------:R-:W-:-:S03]  /*8f50*/  IMAD R0, R157, UR6, RZ ;  /* 0x000000069d007c24 */ /* 0x000fc6000f8e02ff */
[----:B------:R4:W-:Y:S01]  /*8f60*/  @P4 STG.E desc[UR18][R16.64], R13 ;  /* 0x0000000d10004986 */ /* 0x0009e2000c101912 */
[C---:B------:R-:W-:Y:S01]  /*8f70*/  ISETP.LT.AND P4, PT, R159.reuse, R139, !P0 ;  /* 0x0000008b9f00720c */ /* 0x040fe20004781270 */
[----:B------:R-:W-:Y:S01]  /*8f80*/  IMAD R159, R159, UR6, RZ ;  /* 0x000000069f9f7c24 */ /* 0x000fe2000f8e02ff */
[----:B--2---:R-:W-:-:S04]  /*8f90*/  LEA R2, P1, R160, R33, 0x2 ;  /* 0x00000021a0027211 */ /* 0x004fc800078210ff */
[----:B------:R-:W-:Y:S02]  /*8fa0*/  LEA.HI.X.SX32 R3, R160, R229, 0x2, P1 ;  /* 0x000000e5a0037211 */ /* 0x000fe400008f16ff */
[-C--:B---3--:R-:W-:Y:S02]  /*8fb0*/  LEA R6, P2, R158, R33.reuse, 0x2 ;  /* 0x000000219e067211 */ /* 0x088fe400078410ff */
[----:B------:R-:W-:Y:S01]  /*8fc0*/  LEA R8, P1, R0, R33, 0x2 ;  /* 0x0000002100087211 */ /* 0x000fe200078210ff */
[----:B------:R2:W-:Y:S01]  /*8fd0*/  @P5 STG.E desc[UR18][R2.64], R14 ;  /* 0x0000000e02005986 */ /* 0x0005e2000c101912 */
[----:B------:R-:W-:Y:S02]  /*8fe0*/  LEA.HI.X.SX32 R7, R158, R229, 0x2, P2 ;  /* 0x000000e59e077211 */ /* 0x000fe400010f16ff */
[----:B------:R-:W-:Y:S02]  /*8ff0*/  LEA R4, P6, R159, R33, 0x2 ;  /* 0x000000219f047211 */ /* 0x000fe400078c10ff */
[----:B------:R-:W-:-:S02]  /*9000*/  ISETP.LT.AND P2, PT, R157, R139, !P0 ;  /* 0x0000008b9d00720c */ /* 0x000fc40004741270 */
[----:B------:R-:W-:Y:S02]  /*9010*/  LEA.HI.X.SX32 R9, R0, R229, 0x2, P1 ;  /* 0x000000e500097211 */ /* 0x000fe400008f16ff */
[-C--:B------:R-:W-:Y:S02]  /*9020*/  ISETP.LT.AND P1, PT, R156, R139.reuse, !P0 ;  /* 0x0000008b9c00720c */ /* 0x080fe40004721270 */
[----:B------:R-:W-:Y:S02]  /*9030*/  ISETP.LT.AND P0, PT, R155, R139, !P0 ;  /* 0x0000008b9b00720c */ /* 0x000fe40004701270 */
[----:B------:R-:W-:Y:S02]  /*9040*/  LEA.HI.X.SX32 R5, R159, R229, 0x2, P6 ;  /* 0x000000e59f057211 */ /* 0x000fe400030f16ff */
[----:B------:R-:W-:-:S03]  /*9050*/  LEA R10, P6, R18, R33, 0x2 ;  /* 0x00000021120a7211 */ /* 0x000fc600078c10ff */
[----:B------:R2:W-:Y:S01]  /*9060*/  @P4 STG.E desc[UR18][R4.64], R15 ;  /* 0x0000000f04004986 */ /* 0x0005e2000c101912 */
[----:B------:R-:W-:Y:S02]  /*9070*/  LEA.HI.X.SX32 R11, R18, R229, 0x2, P6 ;  /* 0x000000e5120b7211 */ /* 0x000fe400030f16ff */
[C---:B------:R-:W-:Y:S01]  /*9080*/  LEA R12, P6, R19.reuse, R33, 0x2 ;  /* 0x00000021130c7211 */ /* 0x040fe200078c10ff */
[----:B-1----:R2:W-:Y:S03]  /*9090*/  @P3 STG.E desc[UR18][R6.64], R164 ;  /* 0x000000a406003986 */ /* 0x0025e6000c101912 */
[----:B----4-:R-:W-:Y:S01]  /*90a0*/  LEA.HI.X.SX32 R13, R19, R229, 0x2, P6 ;  /* 0x000000e5130d7211 */ /* 0x010fe200030f16ff */
[----:B------:R2:W-:Y:S04]  /*90b0*/  @P2 STG.E desc[UR18][R8.64], R165 ;  /* 0x000000a508002986 */ /* 0x0005e8000c101912 */
[----:B------:R2:W-:Y:S01]  /*90c0*/  @P1 STG.E desc[UR18][R10.64], R166 ;  /* 0x000000a60a001986 */ /* 0x0005e2000c101912 */
[----:B------:R-:W-:Y:S05]  /*90d0*/  @!P0 EXIT ;  /* 0x000000000000894d */ /* 0x000fea0003800000 */
[----:B------:R-:W-:Y:S01]  /*90e0*/  STG.E desc[UR18][R12.64], R167 ;  /* 0x000000a70c007986 */ /* 0x000fe2000c101912 */
[----:B------:R-:W-:Y:S05]  /*90f0*/  EXIT ;  /* 0x000000000000794d */ /* 0x000fea0003800000 */
.L_x_2:
[----:B------:R-:W-:-:S00]  /*9100*/  BRA `(.L_x_2) ;  /* 0xfffffffc00fc7947 */ /* 0x000fc0000383ffff */
[----:B------:R-:W-:-:S00]  /*9110*/  NOP ;  /* 0x0000000000007918 */ /* 0x000fc00000000000 */
        /* <DEDUP_REMOVED lines=14> */
.L_x_3:


//--------------------- .nv.shared.matmul_kernel  --------------------------
	.section	.nv.shared.matmul_kernel,"aw",@nobits
	.sectionflags	@""
	.align	16
	.zero		1024


//--------------------- .nv.shared.reserved.0     --------------------------
	.section	.nv.shared.reserved.0,"aw",@nobits
	.weak		__nv_reservedSMEM_offset_0_alias
	.size		__nv_reservedSMEM_offset_0_alias, 0, 0
	.other		__nv_reservedSMEM_offset_0_alias,@"STO_CUDA_RESERVED_SHARED STV_DEFAULT"
__nv_reservedSMEM_offset_0_alias:
	.zero		0


//--------------------- .nv.constant0.matmul_kernel --------------------------
	.section	.nv.constant0.matmul_kernel,"a",@progbits
	.sectionflags	@""
	.align	4
.nv.constant0.matmul_kernel:
	.zero		608


//--------------------- SYMBOLS --------------------------

	.type		.nv.reservedSmem.offset0,@object
	.size		.nv.reservedSmem.offset0,0x4
